//
// Generated by NVIDIA NVVM Compiler
//
// Compiler Build ID: CL-36424714
// Cuda compilation tools, release 13.0, V13.0.88
// Based on NVVM 20.0.0
//

.version 9.0
.target sm_100
.address_size 64

	// .globl	_ZN17farthest_sampling27farthestPointSamplingKernelEjjPKjPKfPfPj
// _ZZN17farthest_sampling27farthestPointSamplingKernelEjjPKjPKfPfPjE19candidate_distances has been demoted
// _ZZN17farthest_sampling27farthestPointSamplingKernelEjjPKjPKfPfPjE17candidate_indices has been demoted
// _ZZN17farthest_sampling27farthestPointSamplingKernelEjjPKjPKfPfPjE12point_buffer has been demoted

.visible .entry _ZN17farthest_sampling27farthestPointSamplingKernelEjjPKjPKfPfPj(
	.param .u32 _ZN17farthest_sampling27farthestPointSamplingKernelEjjPKjPKfPfPj_param_0,
	.param .u32 _ZN17farthest_sampling27farthestPointSamplingKernelEjjPKjPKfPfPj_param_1,
	.param .u64 .ptr .align 1 _ZN17farthest_sampling27farthestPointSamplingKernelEjjPKjPKfPfPj_param_2,
	.param .u64 .ptr .align 1 _ZN17farthest_sampling27farthestPointSamplingKernelEjjPKjPKfPfPj_param_3,
	.param .u64 .ptr .align 1 _ZN17farthest_sampling27farthestPointSamplingKernelEjjPKjPKfPfPj_param_4,
	.param .u64 .ptr .align 1 _ZN17farthest_sampling27farthestPointSamplingKernelEjjPKjPKfPfPj_param_5
)
{
	.reg .pred 	%p<32>;
	.reg .b16 	%rs<15>;
	.reg .b32 	%r<174>;
	.reg .b32 	%f<52>;
	.reg .b64 	%rd<204>;
	// demoted variable
	.shared .align 4 .b8 _ZZN17farthest_sampling27farthestPointSamplingKernelEjjPKjPKfPfPjE19candidate_distances[2048];
	// demoted variable
	.shared .align 4 .b8 _ZZN17farthest_sampling27farthestPointSamplingKernelEjjPKjPKfPfPjE17candidate_indices[2048];
	// demoted variable
	.shared .align 4 .b8 _ZZN17farthest_sampling27farthestPointSamplingKernelEjjPKjPKfPfPjE12point_buffer[16384];
	ld.param.u32 	%r43, [_ZN17farthest_sampling27farthestPointSamplingKernelEjjPKjPKfPfPj_param_0];
	ld.param.u32 	%r44, [_ZN17farthest_sampling27farthestPointSamplingKernelEjjPKjPKfPfPj_param_1];
	ld.param.u64 	%rd42, [_ZN17farthest_sampling27farthestPointSamplingKernelEjjPKjPKfPfPj_param_2];
	ld.param.u64 	%rd40, [_ZN17farthest_sampling27farthestPointSamplingKernelEjjPKjPKfPfPj_param_3];
	ld.param.u64 	%rd41, [_ZN17farthest_sampling27farthestPointSamplingKernelEjjPKjPKfPfPj_param_4];
	ld.param.u64 	%rd43, [_ZN17farthest_sampling27farthestPointSamplingKernelEjjPKjPKfPfPj_param_5];
	cvta.to.global.u64 	%rd1, %rd43;
	cvta.to.global.u64 	%rd2, %rd42;
	mov.u32 	%r161, %ctaid.x;
	setp.ge.u32 	%p1, %r161, %r43;
	@%p1 bra 	$L__BB0_41;
	cvta.to.global.u64 	%rd203, %rd40;
	cvta.to.global.u64 	%rd202, %rd41;
	mov.u32 	%r2, %tid.x;
	mov.u32 	%r3, %ntid.x;
	shl.b32 	%r4, %r2, 1;
	or.b32  	%r5, %r4, 1;
	mov.u32 	%r6, %nctaid.x;
	cvt.u16.u32 	%rs1, %r161;
	mov.b32 	%r160, 0;
	mov.b16 	%rs13, 0;
	mov.u16 	%rs14, %rs13;
$L__BB0_2:
	mul.wide.u32 	%rd44, %r161, 4;
	add.s64 	%rd45, %rd2, %rd44;
	ld.global.nc.u32 	%r9, [%rd45];
	setp.eq.s32 	%p2, %r161, 0;
	@%p2 bra 	$L__BB0_16;
	mov.u32 	%r47, %ctaid.x;
	mad.lo.s32 	%r48, %r6, %r160, %r47;
	add.s32 	%r49, %r48, -1;
	setp.lt.u32 	%p3, %r49, 15;
	mov.b32 	%r164, 0;
	@%p3 bra 	$L__BB0_6;
	add.s64 	%rd187, %rd2, 32;
	and.b32  	%r50, %r161, -16;
	neg.s32 	%r162, %r50;
$L__BB0_5:
	.pragma "nounroll";
	and.b32  	%r164, %r161, -16;
	ld.global.nc.u32 	%r51, [%rd187+-32];
	shl.b32 	%r52, %r51, 2;
	cvt.u64.u32 	%rd47, %r52;
	cvt.u64.u32 	%rd48, %r51;
	ld.global.nc.u32 	%r53, [%rd187+-28];
	shl.b32 	%r54, %r53, 2;
	cvt.u64.u32 	%rd49, %r54;
	add.s64 	%rd50, %rd47, %rd49;
	cvt.u64.u32 	%rd51, %r53;
	add.s64 	%rd52, %rd48, %rd51;
	ld.global.nc.u32 	%r55, [%rd187+-24];
	shl.b32 	%r56, %r55, 2;
	cvt.u64.u32 	%rd53, %r56;
	add.s64 	%rd54, %rd50, %rd53;
	cvt.u64.u32 	%rd55, %r55;
	add.s64 	%rd56, %rd52, %rd55;
	ld.global.nc.u32 	%r57, [%rd187+-20];
	shl.b32 	%r58, %r57, 2;
	cvt.u64.u32 	%rd57, %r58;
	add.s64 	%rd58, %rd54, %rd57;
	cvt.u64.u32 	%rd59, %r57;
	add.s64 	%rd60, %rd56, %rd59;
	ld.global.nc.u32 	%r59, [%rd187+-16];
	shl.b32 	%r60, %r59, 2;
	cvt.u64.u32 	%rd61, %r60;
	add.s64 	%rd62, %rd58, %rd61;
	cvt.u64.u32 	%rd63, %r59;
	add.s64 	%rd64, %rd60, %rd63;
	ld.global.nc.u32 	%r61, [%rd187+-12];
	shl.b32 	%r62, %r61, 2;
	cvt.u64.u32 	%rd65, %r62;
	add.s64 	%rd66, %rd62, %rd65;
	cvt.u64.u32 	%rd67, %r61;
	add.s64 	%rd68, %rd64, %rd67;
	ld.global.nc.u32 	%r63, [%rd187+-8];
	shl.b32 	%r64, %r63, 2;
	cvt.u64.u32 	%rd69, %r64;
	add.s64 	%rd70, %rd66, %rd69;
	cvt.u64.u32 	%rd71, %r63;
	add.s64 	%rd72, %rd68, %rd71;
	ld.global.nc.u32 	%r65, [%rd187+-4];
	shl.b32 	%r66, %r65, 2;
	cvt.u64.u32 	%rd73, %r66;
	add.s64 	%rd74, %rd70, %rd73;
	cvt.u64.u32 	%rd75, %r65;
	add.s64 	%rd76, %rd72, %rd75;
	ld.global.nc.u32 	%r67, [%rd187];
	shl.b32 	%r68, %r67, 2;
	cvt.u64.u32 	%rd77, %r68;
	add.s64 	%rd78, %rd74, %rd77;
	cvt.u64.u32 	%rd79, %r67;
	add.s64 	%rd80, %rd76, %rd79;
	ld.global.nc.u32 	%r69, [%rd187+4];
	shl.b32 	%r70, %r69, 2;
	cvt.u64.u32 	%rd81, %r70;
	add.s64 	%rd82, %rd78, %rd81;
	cvt.u64.u32 	%rd83, %r69;
	add.s64 	%rd84, %rd80, %rd83;
	ld.global.nc.u32 	%r71, [%rd187+8];
	shl.b32 	%r72, %r71, 2;
	cvt.u64.u32 	%rd85, %r72;
	add.s64 	%rd86, %rd82, %rd85;
	cvt.u64.u32 	%rd87, %r71;
	add.s64 	%rd88, %rd84, %rd87;
	ld.global.nc.u32 	%r73, [%rd187+12];
	shl.b32 	%r74, %r73, 2;
	cvt.u64.u32 	%rd89, %r74;
	add.s64 	%rd90, %rd86, %rd89;
	cvt.u64.u32 	%rd91, %r73;
	add.s64 	%rd92, %rd88, %rd91;
	ld.global.nc.u32 	%r75, [%rd187+16];
	shl.b32 	%r76, %r75, 2;
	cvt.u64.u32 	%rd93, %r76;
	add.s64 	%rd94, %rd90, %rd93;
	cvt.u64.u32 	%rd95, %r75;
	add.s64 	%rd96, %rd92, %rd95;
	ld.global.nc.u32 	%r77, [%rd187+20];
	shl.b32 	%r78, %r77, 2;
	cvt.u64.u32 	%rd97, %r78;
	add.s64 	%rd98, %rd94, %rd97;
	cvt.u64.u32 	%rd99, %r77;
	add.s64 	%rd100, %rd96, %rd99;
	ld.global.nc.u32 	%r79, [%rd187+24];
	shl.b32 	%r80, %r79, 2;
	cvt.u64.u32 	%rd101, %r80;
	add.s64 	%rd102, %rd98, %rd101;
	cvt.u64.u32 	%rd103, %r79;
	add.s64 	%rd104, %rd100, %rd103;
	ld.global.nc.u32 	%r81, [%rd187+28];
	shl.b32 	%r82, %r81, 2;
	cvt.u64.u32 	%rd105, %r82;
	add.s64 	%rd106, %rd102, %rd105;
	shl.b64 	%rd107, %rd106, 2;
	add.s64 	%rd203, %rd203, %rd107;
	cvt.u64.u32 	%rd108, %r81;
	add.s64 	%rd109, %rd104, %rd108;
	shl.b64 	%rd110, %rd109, 2;
	add.s64 	%rd202, %rd202, %rd110;
	add.s32 	%r162, %r162, 16;
	add.s64 	%rd187, %rd187, 64;
	setp.ne.s32 	%p4, %r162, 0;
	@%p4 bra 	$L__BB0_5;
$L__BB0_6:
	and.b32  	%r83, %r161, 15;
	setp.eq.s32 	%p5, %r83, 0;
	@%p5 bra 	$L__BB0_16;
	cvt.u16.u32 	%rs9, %r6;
	mad.lo.s16 	%rs10, %rs14, %rs9, %rs1;
	cvt.u32.u16 	%r84, %rs10;
	and.b32  	%r15, %r84, 15;
	add.s32 	%r85, %r15, -1;
	setp.lt.u32 	%p6, %r85, 7;
	@%p6 bra 	$L__BB0_9;
	mul.wide.u32 	%rd112, %r164, 4;
	add.s64 	%rd113, %rd2, %rd112;
	ld.global.nc.u32 	%r86, [%rd113];
	shl.b32 	%r87, %r86, 2;
	cvt.u64.u32 	%rd114, %r87;
	cvt.u64.u32 	%rd115, %r86;
	ld.global.nc.u32 	%r88, [%rd113+4];
	shl.b32 	%r89, %r88, 2;
	cvt.u64.u32 	%rd116, %r89;
	add.s64 	%rd117, %rd114, %rd116;
	cvt.u64.u32 	%rd118, %r88;
	add.s64 	%rd119, %rd115, %rd118;
	ld.global.nc.u32 	%r90, [%rd113+8];
	shl.b32 	%r91, %r90, 2;
	cvt.u64.u32 	%rd120, %r91;
	add.s64 	%rd121, %rd117, %rd120;
	cvt.u64.u32 	%rd122, %r90;
	add.s64 	%rd123, %rd119, %rd122;
	ld.global.nc.u32 	%r92, [%rd113+12];
	shl.b32 	%r93, %r92, 2;
	cvt.u64.u32 	%rd124, %r93;
	add.s64 	%rd125, %rd121, %rd124;
	cvt.u64.u32 	%rd126, %r92;
	add.s64 	%rd127, %rd123, %rd126;
	ld.global.nc.u32 	%r94, [%rd113+16];
	shl.b32 	%r95, %r94, 2;
	cvt.u64.u32 	%rd128, %r95;
	add.s64 	%rd129, %rd125, %rd128;
	cvt.u64.u32 	%rd130, %r94;
	add.s64 	%rd131, %rd127, %rd130;
	ld.global.nc.u32 	%r96, [%rd113+20];
	shl.b32 	%r97, %r96, 2;
	cvt.u64.u32 	%rd132, %r97;
	add.s64 	%rd133, %rd129, %rd132;
	cvt.u64.u32 	%rd134, %r96;
	add.s64 	%rd135, %rd131, %rd134;
	ld.global.nc.u32 	%r98, [%rd113+24];
	shl.b32 	%r99, %r98, 2;
	cvt.u64.u32 	%rd136, %r99;
	add.s64 	%rd137, %rd133, %rd136;
	cvt.u64.u32 	%rd138, %r98;
	add.s64 	%rd139, %rd135, %rd138;
	ld.global.nc.u32 	%r100, [%rd113+28];
	shl.b32 	%r101, %r100, 2;
	cvt.u64.u32 	%rd140, %r101;
	add.s64 	%rd141, %rd137, %rd140;
	shl.b64 	%rd142, %rd141, 2;
	add.s64 	%rd203, %rd203, %rd142;
	cvt.u64.u32 	%rd143, %r100;
	add.s64 	%rd144, %rd139, %rd143;
	shl.b64 	%rd145, %rd144, 2;
	add.s64 	%rd202, %rd202, %rd145;
	add.s32 	%r164, %r164, 8;
$L__BB0_9:
	and.b32  	%r102, %r15, 7;
	setp.eq.s32 	%p7, %r102, 0;
	@%p7 bra 	$L__BB0_16;
	cvt.u16.u32 	%rs11, %r6;
	mad.lo.s16 	%rs12, %rs13, %rs11, %rs1;
	cvt.u32.u16 	%r103, %rs12;
	and.b32  	%r104, %r103, 7;
	and.b32  	%r18, %r103, 3;
	add.s32 	%r105, %r104, -1;
	setp.lt.u32 	%p8, %r105, 3;
	@%p8 bra 	$L__BB0_12;
	mul.wide.u32 	%rd147, %r164, 4;
	add.s64 	%rd148, %rd2, %rd147;
	ld.global.nc.u32 	%r106, [%rd148];
	shl.b32 	%r107, %r106, 2;
	cvt.u64.u32 	%rd149, %r107;
	cvt.u64.u32 	%rd150, %r106;
	ld.global.nc.u32 	%r108, [%rd148+4];
	shl.b32 	%r109, %r108, 2;
	cvt.u64.u32 	%rd151, %r109;
	add.s64 	%rd152, %rd149, %rd151;
	cvt.u64.u32 	%rd153, %r108;
	add.s64 	%rd154, %rd150, %rd153;
	ld.global.nc.u32 	%r110, [%rd148+8];
	shl.b32 	%r111, %r110, 2;
	cvt.u64.u32 	%rd155, %r111;
	add.s64 	%rd156, %rd152, %rd155;
	cvt.u64.u32 	%rd157, %r110;
	add.s64 	%rd158, %rd154, %rd157;
	ld.global.nc.u32 	%r112, [%rd148+12];
	shl.b32 	%r113, %r112, 2;
	cvt.u64.u32 	%rd159, %r113;
	add.s64 	%rd160, %rd156, %rd159;
	shl.b64 	%rd161, %rd160, 2;
	add.s64 	%rd203, %rd203, %rd161;
	cvt.u64.u32 	%rd162, %r112;
	add.s64 	%rd163, %rd158, %rd162;
	shl.b64 	%rd164, %rd163, 2;
	add.s64 	%rd202, %rd202, %rd164;
	add.s32 	%r164, %r164, 4;
$L__BB0_12:
	setp.eq.s32 	%p9, %r18, 0;
	@%p9 bra 	$L__BB0_16;
	mul.wide.u32 	%rd165, %r164, 4;
	add.s64 	%rd30, %rd2, %rd165;
	ld.global.nc.u32 	%r114, [%rd30];
	shl.b32 	%r115, %r114, 2;
	mul.wide.u32 	%rd166, %r115, 4;
	add.s64 	%rd203, %rd203, %rd166;
	mul.wide.u32 	%rd167, %r114, 4;
	add.s64 	%rd202, %rd202, %rd167;
	setp.eq.s32 	%p10, %r18, 1;
	@%p10 bra 	$L__BB0_16;
	ld.global.nc.u32 	%r116, [%rd30+4];
	shl.b32 	%r117, %r116, 2;
	mul.wide.u32 	%rd168, %r117, 4;
	add.s64 	%rd203, %rd203, %rd168;
	mul.wide.u32 	%rd169, %r116, 4;
	add.s64 	%rd202, %rd202, %rd169;
	setp.eq.s32 	%p11, %r18, 2;
	@%p11 bra 	$L__BB0_16;
	ld.global.nc.u32 	%r118, [%rd30+8];
	shl.b32 	%r119, %r118, 2;
	mul.wide.u32 	%rd170, %r119, 4;
	add.s64 	%rd203, %rd203, %rd170;
	mul.wide.u32 	%rd171, %r118, 4;
	add.s64 	%rd202, %rd202, %rd171;
$L__BB0_16:
	setp.ne.s32 	%p12, %r2, 0;
	@%p12 bra 	$L__BB0_18;
	mul.lo.s32 	%r120, %r161, %r44;
	mul.wide.u32 	%rd172, %r120, 4;
	add.s64 	%rd173, %rd1, %rd172;
	mov.b32 	%r121, 0;
	st.global.u32 	[%rd173], %r121;
$L__BB0_18:
	setp.ge.u32 	%p13, %r2, %r9;
	mov.u32 	%r166, %r2;
	@%p13 bra 	$L__BB0_19;
	bra.uni 	$L__BB0_42;
$L__BB0_19:
	min.u32 	%r123, %r9, 1024;
	shl.b32 	%r21, %r123, 2;
	setp.ge.u32 	%p15, %r2, %r21;
	mov.u32 	%r167, %r2;
	@%p15 bra 	$L__BB0_21;
$L__BB0_20:
	mul.wide.u32 	%rd176, %r167, 4;
	add.s64 	%rd177, %rd203, %rd176;
	ld.global.nc.f32 	%f19, [%rd177];
	shl.b32 	%r124, %r167, 2;
	mov.u32 	%r125, _ZZN17farthest_sampling27farthestPointSamplingKernelEjjPKjPKfPfPjE12point_buffer;
	add.s32 	%r126, %r125, %r124;
	st.shared.f32 	[%r126], %f19;
	add.s32 	%r167, %r167, %r3;
	setp.lt.u32 	%p16, %r167, %r21;
	@%p16 bra 	$L__BB0_20;
$L__BB0_21:
	setp.lt.u32 	%p17, %r44, 2;
	bar.sync 	0;
	@%p17 bra 	$L__BB0_40;
	mul.lo.s32 	%r26, %r161, %r44;
	mov.b32 	%r169, 0;
	mov.b32 	%r168, 1;
$L__BB0_23:
	setp.ge.u32 	%p18, %r2, %r9;
	shl.b32 	%r130, %r169, 2;
	mul.wide.u32 	%rd178, %r130, 4;
	add.s64 	%rd179, %rd203, %rd178;
	ld.global.nc.f32 	%f1, [%rd179];
	ld.global.nc.f32 	%f2, [%rd179+4];
	ld.global.nc.f32 	%f3, [%rd179+8];
	mov.f32 	%f51, 0fBF800000;
	mov.b32 	%r172, 0;
	@%p18 bra 	$L__BB0_31;
	mov.b32 	%r172, 0;
	mov.f32 	%f51, 0fBF800000;
	mov.u32 	%r170, %r2;
$L__BB0_25:
	mul.wide.u32 	%rd180, %r170, 4;
	add.s64 	%rd39, %rd202, %rd180;
	ld.global.f32 	%f5, [%rd39];
	setp.gt.u32 	%p19, %r170, 1023;
	@%p19 bra 	$L__BB0_27;
	shl.b32 	%r133, %r170, 4;
	mov.u32 	%r134, _ZZN17farthest_sampling27farthestPointSamplingKernelEjjPKjPKfPfPjE12point_buffer;
	add.s32 	%r135, %r134, %r133;
	ld.shared.f32 	%f48, [%r135];
	ld.shared.f32 	%f49, [%r135+4];
	ld.shared.f32 	%f50, [%r135+8];
	bra.uni 	$L__BB0_28;
$L__BB0_27:
	shl.b32 	%r132, %r170, 2;
	mul.wide.u32 	%rd181, %r132, 4;
	add.s64 	%rd182, %rd203, %rd181;
	ld.global.nc.f32 	%f48, [%rd182];
	ld.global.nc.f32 	%f49, [%rd182+4];
	ld.global.nc.f32 	%f50, [%rd182+8];
$L__BB0_28:
	sub.f32 	%f22, %f48, %f1;
	sub.f32 	%f23, %f49, %f2;
	sub.f32 	%f24, %f50, %f3;
	abs.f32 	%f25, %f22;
	abs.f32 	%f26, %f23;
	abs.f32 	%f27, %f24;
	add.f32 	%f28, %f25, %f26;
	add.f32 	%f29, %f28, %f27;
	min.f32 	%f30, %f25, %f26;
	max.f32 	%f31, %f25, %f26;
	min.f32 	%f32, %f31, %f27;
	max.f32 	%f33, %f31, %f27;
	mov.b32 	%r136, %f33;
	and.b32  	%r137, %r136, -33554432;
	xor.b32  	%r138, %r137, 2122317824;
	mov.b32 	%f34, %r138;
	mul.f32 	%f35, %f32, %f34;
	mul.f32 	%f36, %f30, %f34;
	mul.f32 	%f37, %f33, %f34;
	mul.f32 	%f38, %f35, %f35;
	fma.rn.f32 	%f39, %f36, %f36, %f38;
	fma.rn.f32 	%f40, %f37, %f37, %f39;
	sqrt.rn.f32 	%f41, %f40;
	or.b32  	%r139, %r137, 8388608;
	mov.b32 	%f42, %r139;
	mul.f32 	%f43, %f41, %f42;
	setp.gt.f32 	%p20, %f29, %f33;
	selp.f32 	%f44, %f43, %f29, %p20;
	setp.eq.f32 	%p21, %f33, 0f7F800000;
	selp.f32 	%f45, 0f7F800000, %f44, %p21;
	min.f32 	%f15, %f45, %f5;
	setp.eq.f32 	%p22, %f15, %f5;
	@%p22 bra 	$L__BB0_30;
	st.global.f32 	[%rd39], %f15;
$L__BB0_30:
	setp.gt.f32 	%p23, %f15, %f51;
	selp.b32 	%r172, %r170, %r172, %p23;
	selp.f32 	%f51, %f15, %f51, %p23;
	add.s32 	%r170, %r170, %r3;
	setp.lt.u32 	%p24, %r170, %r9;
	@%p24 bra 	$L__BB0_25;
$L__BB0_31:
	setp.lt.u32 	%p25, %r3, 2;
	shl.b32 	%r140, %r2, 2;
	mov.u32 	%r141, _ZZN17farthest_sampling27farthestPointSamplingKernelEjjPKjPKfPfPjE19candidate_distances;
	add.s32 	%r142, %r141, %r140;
	st.shared.f32 	[%r142], %f51;
	mov.u32 	%r143, _ZZN17farthest_sampling27farthestPointSamplingKernelEjjPKjPKfPfPjE17candidate_indices;
	add.s32 	%r144, %r143, %r140;
	st.shared.u32 	[%r144], %r172;
	@%p25 bra 	$L__BB0_37;
	mov.b32 	%r173, 0;
$L__BB0_33:
	mov.u32 	%r34, %r173;
	bar.sync 	0;
	add.s32 	%r173, %r34, 1;
	shr.u32 	%r146, %r3, %r173;
	setp.ge.u32 	%p26, %r2, %r146;
	@%p26 bra 	$L__BB0_36;
	shl.b32 	%r36, %r4, %r34;
	shl.b32 	%r37, %r5, %r34;
	shl.b32 	%r147, %r36, 2;
	add.s32 	%r38, %r141, %r147;
	ld.shared.f32 	%f46, [%r38];
	shl.b32 	%r149, %r37, 2;
	add.s32 	%r150, %r141, %r149;
	ld.shared.f32 	%f18, [%r150];
	setp.geu.f32 	%p27, %f46, %f18;
	@%p27 bra 	$L__BB0_36;
	st.shared.f32 	[%r38], %f18;
	mov.u32 	%r152, _ZZN17farthest_sampling27farthestPointSamplingKernelEjjPKjPKfPfPjE17candidate_indices;
	add.s32 	%r153, %r152, %r149;
	ld.shared.u32 	%r154, [%r153];
	add.s32 	%r156, %r152, %r147;
	st.shared.u32 	[%r156], %r154;
$L__BB0_36:
	mov.b32 	%r157, 2;
	shl.b32 	%r158, %r157, %r34;
	setp.lt.u32 	%p28, %r158, %r3;
	@%p28 bra 	$L__BB0_33;
$L__BB0_37:
	setp.ne.s32 	%p29, %r2, 0;
	bar.sync 	0;
	ld.shared.u32 	%r169, [_ZZN17farthest_sampling27farthestPointSamplingKernelEjjPKjPKfPfPjE17candidate_indices];
	@%p29 bra 	$L__BB0_39;
	add.s32 	%r159, %r168, %r26;
	mul.wide.u32 	%rd183, %r159, 4;
	add.s64 	%rd184, %rd1, %rd183;
	st.global.u32 	[%rd184], %r169;
$L__BB0_39:
	add.s32 	%r168, %r168, 1;
	setp.ne.s32 	%p30, %r168, %r44;
	@%p30 bra 	$L__BB0_23;
$L__BB0_40:
	add.s32 	%r161, %r161, %r6;
	setp.lt.u32 	%p31, %r161, %r43;
	add.s32 	%r160, %r160, 1;
	add.s16 	%rs14, %rs14, 1;
	add.s16 	%rs13, %rs13, 1;
	@%p31 bra 	$L__BB0_2;
$L__BB0_41:
	ret;
$L__BB0_42:
	mul.wide.u32 	%rd174, %r166, 4;
	add.s64 	%rd175, %rd202, %rd174;
	mov.b32 	%r122, 2139095040;
	st.global.u32 	[%rd175], %r122;
	add.s32 	%r166, %r166, %r3;
	setp.lt.u32 	%p14, %r166, %r9;
	@%p14 bra 	$L__BB0_42;
	bra.uni 	$L__BB0_19;

}


// ===== COMPILED SASS (sm_100) =====

	.target	sm_100

	.elftype	@"ET_EXEC"


//--------------------- .note.nv.tkinfo           --------------------------
	.section	.note.nv.tkinfo,"",@"SHT_NOTE"
	.sectionflags	@"SHF_NOTE_NV_TKINFO"
	.tkinfo
        /*0018*/ 	.word	0x00000002
        /*0030*/ 	.string	""
        /*0030*/ 	.string	"ptxas"
        /*0030*/ 	.string	"Cuda compilation tools, release 13.0, V13.0.88"
        /*0030*/ 	.string	"Build cuda_13.0.r13.0/compiler.36424714_0"
        /*0030*/ 	.string	"-arch sm_100 -m 64 "



//--------------------- .note.nv.cuinfo           --------------------------
	.section	.note.nv.cuinfo,"",@"SHT_NOTE"
	.sectionflags	@"SHF_NOTE_NV_CUINFO"
        /*0018*/ 	.short	0x0002
        /*001a*/ 	.short	0x0064
        /*001c*/ 	.short	0x0082
	.zero		2


//--------------------- .nv.info                  --------------------------
	.section	.nv.info,"",@"SHT_CUDA_INFO"
	.align	4


	//----- nvinfo : EIATTR_REGCOUNT
	.align		4
        /*0000*/ 	.byte	0x04, 0x2f
        /*0002*/ 	.short	(.L_1 - .L_0)
	.align		4
.L_0:
        /*0004*/ 	.word	index@(_ZN17farthest_sampling27farthestPointSamplingKernelEjjPKjPKfPfPj)
        /*0008*/ 	.word	0x00000026


	//----- nvinfo : EIATTR_FRAME_SIZE
	.align		4
.L_1:
        /*000c*/ 	.byte	0x04, 0x11
        /*000e*/ 	.short	(.L_3 - .L_2)
	.align		4
.L_2:
        /*0010*/ 	.word	index@($__internal_0_$__cuda_sm20_sqrt_rn_f32_slowpath)
        /*0014*/ 	.word	0x00000000


	//----- nvinfo : EIATTR_FRAME_SIZE
	.align		4
.L_3:
        /*0018*/ 	.byte	0x04, 0x11
        /*001a*/ 	.short	(.L_5 - .L_4)
	.align		4
.L_4:
        /*001c*/ 	.word	index@(_ZN17farthest_sampling27farthestPointSamplingKernelEjjPKjPKfPfPj)
        /*0020*/ 	.word	0x00000000


	//----- nvinfo : EIATTR_MIN_STACK_SIZE
	.align		4
.L_5:
        /*0024*/ 	.byte	0x04, 0x12
        /*0026*/ 	.short	(.L_7 - .L_6)
	.align		4
.L_6:
        /*0028*/ 	.word	index@(_ZN17farthest_sampling27farthestPointSamplingKernelEjjPKjPKfPfPj)
        /*002c*/ 	.word	0x00000000
.L_7:


//--------------------- .nv.compat                --------------------------
	.section	.nv.compat,"",@"SHT_CUDA_COMPAT_INFO"
	.align	4
        /*0000*/ 	.byte	0x02, 0x09, 0x00, 0x00, 0x02, 0x02, 0x01, 0x00, 0x02, 0x05, 0x05, 0x00, 0x03, 0x07, 0x01, 0x01
        /*0010*/ 	.byte	0x02, 0x03, 0x00, 0x00, 0x02, 0x06, 0x01, 0x00, 0x04, 0x0b, 0x08, 0x00, 0x01, 0x00, 0x00, 0x00
        /*0020*/ 	.byte	0x00, 0x00, 0x00, 0x00


//--------------------- .nv.info._ZN17farthest_sampling27farthestPointSamplingKernelEjjPKjPKfPfPj --------------------------
	.section	.nv.info._ZN17farthest_sampling27farthestPointSamplingKernelEjjPKjPKfPfPj,"",@"SHT_CUDA_INFO"
	.sectionflags	@""
	.align	4


	//----- nvinfo : EIATTR_CUDA_API_VERSION
	.align		4
        /*0000*/ 	.byte	0x04, 0x37
        /*0002*/ 	.short	(.L_9 - .L_8)
.L_8:
        /*0004*/ 	.word	0x00000082


	//----- nvinfo : EIATTR_KPARAM_INFO
	.align		4
.L_9:
        /*0008*/ 	.byte	0x04, 0x17
        /*000a*/ 	.short	(.L_11 - .L_10)
.L_10:
        /*000c*/ 	.word	0x00000000
        /*0010*/ 	.short	0x0005
        /*0012*/ 	.short	0x0020
        /*0014*/ 	.byte	0x00, 0xf5, 0x21, 0x00


	//----- nvinfo : EIATTR_KPARAM_INFO
	.align		4
.L_11:
        /*0018*/ 	.byte	0x04, 0x17
        /*001a*/ 	.short	(.L_13 - .L_12)
.L_12:
        /*001c*/ 	.word	0x00000000
        /*0020*/ 	.short	0x0004
        /*0022*/ 	.short	0x0018
        /*0024*/ 	.byte	0x00, 0xf5, 0x21, 0x00


	//----- nvinfo : EIATTR_KPARAM_INFO
	.align		4
.L_13:
        /*0028*/ 	.byte	0x04, 0x17
        /*002a*/ 	.short	(.L_15 - .L_14)
.L_14:
        /*002c*/ 	.word	0x00000000
        /*0030*/ 	.short	0x0003
        /*0032*/ 	.short	0x0010
        /*0034*/ 	.byte	0x00, 0xf5, 0x21, 0x00


	//----- nvinfo : EIATTR_KPARAM_INFO
	.align		4
.L_15:
        /*0038*/ 	.byte	0x04, 0x17
        /*003a*/ 	.short	(.L_17 - .L_16)
.L_16:
        /*003c*/ 	.word	0x00000000
        /*0040*/ 	.short	0x0002
        /*0042*/ 	.short	0x0008
        /*0044*/ 	.byte	0x00, 0xf5, 0x21, 0x00


	//----- nvinfo : EIATTR_KPARAM_INFO
	.align		4
.L_17:
        /*0048*/ 	.byte	0x04, 0x17
        /*004a*/ 	.short	(.L_19 - .L_18)
.L_18:
        /*004c*/ 	.word	0x00000000
        /*0050*/ 	.short	0x0001
        /*0052*/ 	.short	0x0004
        /*0054*/ 	.byte	0x00, 0xf0, 0x11, 0x00


	//----- nvinfo : EIATTR_KPARAM_INFO
	.align		4
.L_19:
        /*0058*/ 	.byte	0x04, 0x17
        /*005a*/ 	.short	(.L_21 - .L_20)
.L_20:
        /*005c*/ 	.word	0x00000000
        /*0060*/ 	.short	0x0000
        /*0062*/ 	.short	0x0000
        /*0064*/ 	.byte	0x00, 0xf0, 0x11, 0x00


	//----- nvinfo : EIATTR_SPARSE_MMA_MASK
	.align		4
.L_21:
        /*0068*/ 	.byte	0x03, 0x50
        /*006a*/ 	.short	0x0000


	//----- nvinfo : EIATTR_MAXREG_COUNT
	.align		4
        /*006c*/ 	.byte	0x03, 0x1b
        /*006e*/ 	.short	0x00ff


	//----- nvinfo : EIATTR_NUM_BARRIERS
	.align		4
        /*0070*/ 	.byte	0x02, 0x4c
        /*0072*/ 	.byte	0x01
	.zero		1


	//----- nvinfo : EIATTR_MERCURY_ISA_VERSION
	.align		4
        /*0074*/ 	.byte	0x03, 0x5f
        /*0076*/ 	.short	0x0101


	//----- nvinfo : EIATTR_UNUSED_LOAD_BYTE_OFFSET
	.align		4
        /*0078*/ 	.byte	0x04, 0x44
        /*007a*/ 	.short	(.L_23 - .L_22)


	//   ....[0]....
.L_22:
        /*007c*/ 	.word	0x000010c0
        /*0080*/ 	.word	0x00000fff


	//----- nvinfo : EIATTR_VRC_CTA_INIT_COUNT
	.align		4
.L_23:
        /*0084*/ 	.byte	0x02, 0x4a
	.zero		1
	.zero		1


	//----- nvinfo : EIATTR_EXIT_INSTR_OFFSETS
	.align		4
        /*0088*/ 	.byte	0x04, 0x1c
        /*008a*/ 	.short	(.L_25 - .L_24)


	//   ....[0]....
.L_24:
        /*008c*/ 	.word	0x00000040


	//   ....[1]....
        /*0090*/ 	.word	0x000017d0


	//----- nvinfo : EIATTR_CRS_STACK_SIZE
	.align		4
.L_25:
        /*0094*/ 	.byte	0x04, 0x1e
        /*0096*/ 	.short	(.L_27 - .L_26)
.L_26:
        /*0098*/ 	.word	0x00000000


	//----- nvinfo : EIATTR_CBANK_PARAM_SIZE
	.align		4
.L_27:
        /*009c*/ 	.byte	0x03, 0x19
        /*009e*/ 	.short	0x0028


	//----- nvinfo : EIATTR_PARAM_CBANK
	.align		4
        /*00a0*/ 	.byte	0x04, 0x0a
        /*00a2*/ 	.short	(.L_29 - .L_28)
	.align		4
.L_28:
        /*00a4*/ 	.word	index@(.nv.constant0._ZN17farthest_sampling27farthestPointSamplingKernelEjjPKjPKfPfPj)
        /*00a8*/ 	.short	0x0380
        /*00aa*/ 	.short	0x0028


	//----- nvinfo : EIATTR_SW_WAR
	.align		4
.L_29:
        /*00ac*/ 	.byte	0x04, 0x36
        /*00ae*/ 	.short	(.L_31 - .L_30)
.L_30:
        /*00b0*/ 	.word	0x00000008
.L_31:


//--------------------- .nv.callgraph             --------------------------
	.section	.nv.callgraph,"",@"SHT_CUDA_CALLGRAPH"
	.align	4
	.sectionentsize	8
	.align		4
        /*0000*/ 	.word	0x00000000
	.align		4
        /*0004*/ 	.word	0xffffffff
	.align		4
        /*0008*/ 	.word	0x00000000
	.align		4
        /*000c*/ 	.word	0xfffffffe
	.align		4
        /*0010*/ 	.word	0x00000000
	.align		4
        /*0014*/ 	.word	0xfffffffd
	.align		4
        /*0018*/ 	.word	0x00000000
	.align		4
        /*001c*/ 	.word	0xfffffffc


//--------------------- .text._ZN17farthest_sampling27farthestPointSamplingKernelEjjPKjPKfPfPj --------------------------
	.section	.text._ZN17farthest_sampling27farthestPointSamplingKernelEjjPKjPKfPfPj,"ax",@progbits
	.align	128
        .global         _ZN17farthest_sampling27farthestPointSamplingKernelEjjPKjPKfPfPj
        .type           _ZN17farthest_sampling27farthestPointSamplingKernelEjjPKjPKfPfPj,@function
        .size           _ZN17farthest_sampling27farthestPointSamplingKernelEjjPKjPKfPfPj,(.L_x_26 - _ZN17farthest_sampling27farthestPointSamplingKernelEjjPKjPKfPfPj)
        .other          _ZN17farthest_sampling27farthestPointSamplingKernelEjjPKjPKfPfPj,@"STO_CUDA_ENTRY STV_DEFAULT"
_ZN17farthest_sampling27farthestPointSamplingKernelEjjPKjPKfPfPj:
.text._ZN17farthest_sampling27farthestPointSamplingKernelEjjPKjPKfPfPj:
[----:B------:R-:W-:Y:S08]  /*0000*/  LDC R1, c[0x0][0x37c] ;  /* 0x0000df00ff017b82 */ /* 0x000ff00000000800 */
[----:B------:R-:W0:Y:S08]  /*0010*/  S2UR UR4, SR_CTAID.X ;  /* 0x00000000000479c3 */ /* 0x000e300000002500 */
[----:B------:R-:W0:Y:S02]  /*0020*/  LDC R0, c[0x0][0x380] ;  /* 0x0000e000ff007b82 */ /* 0x000e240000000800 */
[----:B0-----:R-:W-:-:S13]  /*0030*/  ISETP.LE.U32.AND P0, PT, R0, UR4, PT ;  /* 0x0000000400007c0c */ /* 0x001fda000bf03070 */
[----:B------:R-:W-:Y:S05]  /*0040*/  @P0 EXIT ;  /* 0x000000000000094d */ /* 0x000fea0003800000 */
[----:B------:R-:W0:Y:S01]  /*0050*/  S2R R10, SR_TID.X ;  /* 0x00000000000a7919 */ /* 0x000e220000002100 */
[----:B------:R-:W1:Y:S01]  /*0060*/  LDCU UR11, c[0x0][0x360] ;  /* 0x00006c00ff0b77ac */ /* 0x000e620008000800 */
[----:B------:R-:W2:Y:S01]  /*0070*/  LDC.64 R8, c[0x0][0x398] ;  /* 0x0000e600ff087b82 */ /* 0x000ea20000000a00 */
[----:B------:R-:W-:Y:S01]  /*0080*/  IMAD.U32 R12, RZ, RZ, UR4 ;  /* 0x00000004ff0c7e24 */ /* 0x000fe2000f8e00ff */
[----:B------:R-:W-:Y:S01]  /*0090*/  PRMT R13, RZ, 0x7610, R13 ;  /* 0x00007610ff0d7816 */ /* 0x000fe2000000000d */
[----:B------:R-:W3:Y:S01]  /*00a0*/  LDCU.64 UR6, c[0x0][0x390] ;  /* 0x00007200ff0677ac */ /* 0x000ee20008000a00 */
[----:B------:R-:W-:Y:S02]  /*00b0*/  PRMT R14, RZ, 0x7610, R14 ;  /* 0x00007610ff0e7816 */ /* 0x000fe4000000000e */
[----:B------:R-:W-:Y:S01]  /*00c0*/  PRMT R25, R12, 0x7610, R25 ;  /* 0x000076100c197816 */ /* 0x000fe20000000019 */
[----:B------:R-:W4:Y:S01]  /*00d0*/  LDCU.64 UR12, c[0x0][0x358] ;  /* 0x00006b00ff0c77ac */ /* 0x000f220008000a00 */
[----:B------:R-:W1:Y:S01]  /*00e0*/  LDC R11, c[0x0][0x370] ;  /* 0x0000dc00ff0b7b82 */ /* 0x000e620000000800 */
[----:B------:R-:W-:Y:S01]  /*00f0*/  UMOV UR4, URZ ;  /* 0x000000ff00047c82 */ /* 0x000fe20008000000 */
[----:B---3--:R-:W-:-:S02]  /*0100*/  IMAD.U32 R2, RZ, RZ, UR6 ;  /* 0x00000006ff027e24 */ /* 0x008fc4000f8e00ff */
[----:B------:R-:W-:Y:S02]  /*0110*/  IMAD.U32 R3, RZ, RZ, UR7 ;  /* 0x00000007ff037e24 */ /* 0x000fe4000f8e00ff */
[----:B0-----:R-:W-:-:S04]  /*0120*/  IMAD.SHL.U32 R24, R10, 0x2, RZ ;  /* 0x000000020a187824 */ /* 0x001fc800078e00ff */
[----:B----4-:R-:W-:-:S07]  /*0130*/  VIADD R26, R24, 0x1 ;  /* 0x00000001181a7836 */ /* 0x010fce0000000000 */
.L_x_23:
[----:B0-----:R-:W0:Y:S02]  /*0140*/  LDC.64 R6, c[0x0][0x388] ;  /* 0x0000e200ff067b82 */ /* 0x001e240000000a00 */
[----:B01----:R-:W-:-:S05]  /*0150*/  IMAD.WIDE.U32 R4, R12, 0x4, R6 ;  /* 0x000000040c047825 */ /* 0x003fca00078e0006 */
[----:B------:R0:W5:Y:S01]  /*0160*/  LDG.E.CONSTANT R15, desc[UR12][R4.64] ;  /* 0x0000000c040f7981 */ /* 0x000162000c1e9900 */
[----:B------:R-:W-:-:S13]  /*0170*/  ISETP.NE.AND P0, PT, R12, RZ, PT ;  /* 0x000000ff0c00720c */ /* 0x000fda0003f05270 */
[----:B0-----:R-:W-:Y:S05]  /*0180*/  @!P0 BRA `(.L_x_0) ;  /* 0x0000000800d48947 */ /* 0x001fea0003800000 */
[----:B------:R-:W1:Y:S02]  /*0190*/  S2R R0, SR_CTAID.X ;  /* 0x0000000000007919 */ /* 0x000e640000002500 */
[----:B-1----:R-:W-:-:S04]  /*01a0*/  IMAD R0, R11, UR4, R0 ;  /* 0x000000040b007c24 */ /* 0x002fc8000f8e0200 */
[----:B------:R-:W-:-:S05]  /*01b0*/  VIADD R0, R0, 0xffffffff ;  /* 0xffffffff00007836 */ /* 0x000fca0000000000 */
[----:B------:R-:W-:Y:S01]  /*01c0*/  ISETP.GE.U32.AND P0, PT, R0, 0xf, PT ;  /* 0x0000000f0000780c */ /* 0x000fe20003f06070 */
[----:B------:R-:W-:-:S12]  /*01d0*/  IMAD.MOV.U32 R0, RZ, RZ, RZ ;  /* 0x000000ffff007224 */ /* 0x000fd800078e00ff */
[----:B------:R-:W-:Y:S05]  /*01e0*/  @!P0 BRA `(.L_x_1) ;  /* 0x00000004003c8947 */ /* 0x000fea0003800000 */
[----:B------:R-:W0:Y:S01]  /*01f0*/  LDCU.64 UR6, c[0x0][0x388] ;  /* 0x00007100ff0677ac */ /* 0x000e220008000a00 */
[----:B------:R-:W-:-:S05]  /*0200*/  LOP3.LUT R0, R12, 0xfffffff0, RZ, 0xc0, !PT ;  /* 0xfffffff00c007812 */ /* 0x000fca00078ec0ff */
[----:B------:R-:W-:Y:S01]  /*0210*/  IMAD.MOV R34, RZ, RZ, -R0 ;  /* 0x000000ffff227224 */ /* 0x000fe200078e0a00 */
[----:B0-----:R-:W-:-:S04]  /*0220*/  UIADD3 UR5, UP0, UPT, UR6, 0x20, URZ ;  /* 0x0000002006057890 */ /* 0x001fc8000ff1e0ff */
[----:B------:R-:W-:Y:S02]  /*0230*/  UIADD3.X UR6, UPT, UPT, URZ, UR7, URZ, UP0, !UPT ;  /* 0x00000007ff067290 */ /* 0x000fe400087fe4ff */
[----:B------:R-:W-:-:S04]  /*0240*/  IMAD.U32 R4, RZ, RZ, UR5 ;  /* 0x00000005ff047e24 */ /* 0x000fc8000f8e00ff */
[----:B------:R-:W-:-:S07]  /*0250*/  IMAD.U32 R5, RZ, RZ, UR6 ;  /* 0x00000006ff057e24 */ /* 0x000fce000f8e00ff */
.L_x_2:
[----:B------:R-:W3:Y:S04]  /*0260*/  LDG.E.CONSTANT R16, desc[UR12][R4.64+-0x20] ;  /* 0xffffe00c04107981 */ /* 0x000ee8000c1e9900 */
[----:B------:R-:W4:Y:S04]  /*0270*/  LDG.E.CONSTANT R21, desc[UR12][R4.64+-0x1c] ;  /* 0xffffe40c04157981 */ /* 0x000f28000c1e9900 */
[----:B------:R-:W4:Y:S04]  /*0280*/  LDG.E.CONSTANT R22, desc[UR12][R4.64+-0x18] ;  /* 0xffffe80c04167981 */ /* 0x000f28000c1e9900 */
[----:B------:R-:W2:Y:S04]  /*0290*/  LDG.E.CONSTANT R30, desc[UR12][R4.64+-0x14] ;  /* 0xffffec0c041e7981 */ /* 0x000ea8000c1e9900 */
[----:B------:R-:W2:Y:S04]  /*02a0*/  LDG.E.CONSTANT R27, desc[UR12][R4.64+-0x10] ;  /* 0xfffff00c041b7981 */ /* 0x000ea8000c1e9900 */
[----:B------:R-:W2:Y:S04]  /*02b0*/  LDG.E.CONSTANT R28, desc[UR12][R4.64+-0xc] ;  /* 0xfffff40c041c7981 */ /* 0x000ea8000c1e9900 */
[----:B------:R-:W2:Y:S04]  /*02c0*/  LDG.E.CONSTANT R29, desc[UR12][R4.64+-0x8] ;  /* 0xfffff80c041d7981 */ /* 0x000ea8000c1e9900 */
[----:B------:R-:W2:Y:S04]  /*02d0*/  LDG.E.CONSTANT R18, desc[UR12][R4.64+-0x4] ;  /* 0xfffffc0c04127981 */ /* 0x000ea8000c1e9900 */
[----:B------:R-:W2:Y:S04]  /*02e0*/  LDG.E.CONSTANT R17, desc[UR12][R4.64] ;  /* 0x0000000c04117981 */ /* 0x000ea8000c1e9900 */
[----:B------:R-:W2:Y:S04]  /*02f0*/  LDG.E.CONSTANT R20, desc[UR12][R4.64+0x4] ;  /* 0x0000040c04147981 */ /* 0x000ea8000c1e9900 */
[----:B------:R-:W2:Y:S01]  /*0300*/  LDG.E.CONSTANT R23, desc[UR12][R4.64+0x8] ;  /* 0x0000080c04177981 */ /* 0x000ea2000c1e9900 */
[----:B---3--:R-:W-:Y:S01]  /*0310*/  IMAD.SHL.U32 R19, R16, 0x4, RZ ;  /* 0x0000000410137824 */ /* 0x008fe200078e00ff */
[----:B----4-:R-:W-:Y:S01]  /*0320*/  IADD3 R31, P0, P1, R22, R16, R21 ;  /* 0x00000010161f7210 */ /* 0x010fe2000791e015 */
[----:B------:R-:W-:-:S02]  /*0330*/  IMAD.SHL.U32 R16, R21, 0x4, RZ ;  /* 0x0000000415107824 */ /* 0x000fc400078e00ff */
[----:B------:R-:W-:Y:S01]  /*0340*/  IMAD.SHL.U32 R22, R22, 0x4, RZ ;  /* 0x0000000416167824 */ /* 0x000fe200078e00ff */
[----:B------:R-:W3:Y:S04]  /*0350*/  LDG.E.CONSTANT R21, desc[UR12][R4.64+0x18] ;  /* 0x0000180c04157981 */ /* 0x000ee8000c1e9900 */
[----:B------:R-:W-:Y:S02]  /*0360*/  IADD3 R35, P2, P3, R22, R19, R16 ;  /* 0x0000001316237210 */ /* 0x000fe40007b5e010 */
[----:B------:R-:W4:Y:S04]  /*0370*/  LDG.E.CONSTANT R19, desc[UR12][R4.64+0xc] ;  /* 0x00000c0c04137981 */ /* 0x000f28000c1e9900 */
[----:B------:R-:W3:Y:S01]  /*0380*/  LDG.E.CONSTANT R22, desc[UR12][R4.64+0x10] ;  /* 0x0000100c04167981 */ /* 0x000ee2000c1e9900 */
[----:B--2---:R-:W-:-:S03]  /*0390*/  IADD3 R31, P4, P5, R27, R31, R30 ;  /* 0x0000001f1b1f7210 */ /* 0x004fc60007d9e01e */
[----:B------:R-:W2:Y:S01]  /*03a0*/  LDG.E.CONSTANT R16, desc[UR12][R4.64+0x14] ;  /* 0x0000140c04107981 */ /* 0x000ea2000c1e9900 */
[----:B------:R-:W-:-:S03]  /*03b0*/  IMAD.SHL.U32 R32, R27, 0x4, RZ ;  /* 0x000000041b207824 */ /* 0x000fc600078e00ff */
[----:B------:R-:W2:Y:S01]  /*03c0*/  LDG.E.CONSTANT R27, desc[UR12][R4.64+0x1c] ;  /* 0x00001c0c041b7981 */ /* 0x000ea2000c1e9900 */
[----:B------:R-:W-:Y:S01]  /*03d0*/  IMAD.SHL.U32 R33, R30, 0x4, RZ ;  /* 0x000000041e217824 */ /* 0x000fe200078e00ff */
[----:B------:R-:W-:-:S04]  /*03e0*/  IADD3.X R30, PT, PT, RZ, RZ, RZ, P0, P1 ;  /* 0x000000ffff1e7210 */ /* 0x000fc800007e24ff */
[----:B------:R-:W-:Y:S02]  /*03f0*/  IADD3 R33, P0, P1, R32, R35, R33 ;  /* 0x0000002320217210 */ /* 0x000fe4000791e021 */
[----:B------:R-:W-:Y:S02]  /*0400*/  IADD3.X R32, PT, PT, RZ, RZ, RZ, P2, P3 ;  /* 0x000000ffff207210 */ /* 0x000fe400017e64ff */
[C---:B------:R-:W-:Y:S01]  /*0410*/  IADD3 R31, P2, P3, R29.reuse, R31, R28 ;  /* 0x0000001f1d1f7210 */ /* 0x040fe20007b5e01c */
[----:B------:R-:W-:Y:S02]  /*0420*/  IMAD.SHL.U32 R28, R28, 0x4, RZ ;  /* 0x000000041c1c7824 */ /* 0x000fe400078e00ff */
[----:B------:R-:W-:Y:S01]  /*0430*/  IMAD.SHL.U32 R29, R29, 0x4, RZ ;  /* 0x000000041d1d7824 */ /* 0x000fe200078e00ff */
[----:B------:R-:W-:Y:S02]  /*0440*/  IADD3.X R32, PT, PT, RZ, R32, RZ, P0, P1 ;  /* 0x00000020ff207210 */ /* 0x000fe400007e24ff */
[C---:B------:R-:W-:Y:S01]  /*0450*/  IADD3 R31, P0, P1, R17.reuse, R31, R18 ;  /* 0x0000001f111f7210 */ /* 0x040fe2000791e012 */
[----:B------:R-:W-:Y:S01]  /*0460*/  IMAD.SHL.U32 R18, R18, 0x4, RZ ;  /* 0x0000000412127824 */ /* 0x000fe200078e00ff */
[----:B------:R-:W-:Y:S01]  /*0470*/  IADD3.X R30, PT, PT, RZ, R30, RZ, P4, P5 ;  /* 0x0000001eff1e7210 */ /* 0x000fe200027ea4ff */
[----:B------:R-:W-:Y:S01]  /*0480*/  IMAD.SHL.U32 R17, R17, 0x4, RZ ;  /* 0x0000000411117824 */ /* 0x000fe200078e00ff */
[----:B------:R-:W-:-:S02]  /*0490*/  IADD3 R28, P4, P5, R29, R33, R28 ;  /* 0x000000211d1c7210 */ /* 0x000fc40007d9e01c */
[----:B------:R-:W-:Y:S02]  /*04a0*/  IADD3.X R30, PT, PT, RZ, R30, RZ, P2, P3 ;  /* 0x0000001eff1e7210 */ /* 0x000fe400017e64ff */
[----:B------:R-:W-:Y:S01]  /*04b0*/  IADD3 R28, P2, P3, R17, R28, R18 ;  /* 0x0000001c111c7210 */ /* 0x000fe20007b5e012 */
[----:B------:R-:W-:Y:S02]  /*04c0*/  IMAD.SHL.U32 R17, R20, 0x4, RZ ;  /* 0x0000000414117824 */ /* 0x000fe400078e00ff */
[C---:B------:R-:W-:Y:S01]  /*04d0*/  IMAD.SHL.U32 R18, R23.reuse, 0x4, RZ ;  /* 0x0000000417127824 */ /* 0x040fe200078e00ff */
[----:B------:R-:W-:Y:S02]  /*04e0*/  IADD3.X R32, PT, PT, RZ, R32, RZ, P4, P5 ;  /* 0x00000020ff207210 */ /* 0x000fe400027ea4ff */
[----:B------:R-:W-:Y:S02]  /*04f0*/  IADD3 R31, P4, P5, R23, R31, R20 ;  /* 0x0000001f171f7210 */ /* 0x000fe40007d9e014 */
[----:B------:R-:W-:-:S02]  /*0500*/  IADD3.X R23, PT, PT, RZ, R30, RZ, P0, P1 ;  /* 0x0000001eff177210 */ /* 0x000fc400007e24ff */
[----:B------:R-:W-:Y:S02]  /*0510*/  IADD3 R20, P0, P1, R18, R28, R17 ;  /* 0x0000001c12147210 */ /* 0x000fe4000791e011 */
[----:B------:R-:W-:Y:S01]  /*0520*/  IADD3.X R28, PT, PT, RZ, R32, RZ, P2, P3 ;  /* 0x00000020ff1c7210 */ /* 0x000fe200017e64ff */
[----:B------:R-:W-:Y:S02]  /*0530*/  VIADD R34, R34, 0x10 ;  /* 0x0000001022227836 */ /* 0x000fe40000000000 */
[----:B----4-:R-:W-:Y:S02]  /*0540*/  IMAD.SHL.U32 R17, R19, 0x4, RZ ;  /* 0x0000000413117824 */ /* 0x010fe400078e00ff */
[C---:B---3--:R-:W-:Y:S01]  /*0550*/  IMAD.SHL.U32 R18, R22.reuse, 0x4, RZ ;  /* 0x0000000416127824 */ /* 0x048fe200078e00ff */
[----:B------:R-:W-:Y:S02]  /*0560*/  IADD3 R19, P3, P2, R22, R31, R19 ;  /* 0x0000001f16137210 */ /* 0x000fe40007a7e013 */
[----:B------:R-:W-:-:S02]  /*0570*/  IADD3.X R22, PT, PT, RZ, R23, RZ, P4, P5 ;  /* 0x00000017ff167210 */ /* 0x000fc400027ea4ff */
[----:B------:R-:W-:Y:S01]  /*0580*/  IADD3 R20, P5, P4, R18, R20, R17 ;  /* 0x0000001412147210 */ /* 0x000fe20007cbe011 */
[----:B--2---:R-:W-:Y:S01]  /*0590*/  IMAD.SHL.U32 R17, R16, 0x4, RZ ;  /* 0x0000000410117824 */ /* 0x004fe200078e00ff */
[----:B------:R-:W-:Y:S01]  /*05a0*/  IADD3.X R23, PT, PT, RZ, R28, RZ, P0, P1 ;  /* 0x0000001cff177210 */ /* 0x000fe200007e24ff */
[C---:B------:R-:W-:Y:S01]  /*05b0*/  IMAD.SHL.U32 R18, R21.reuse, 0x4, RZ ;  /* 0x0000000415127824 */ /* 0x040fe200078e00ff */
[----:B------:R-:W-:Y:S02]  /*05c0*/  IADD3 R16, P0, P1, R21, R19, R16 ;  /* 0x0000001315107210 */ /* 0x000fe4000791e010 */
[----:B------:R-:W-:Y:S02]  /*05d0*/  IADD3.X R19, PT, PT, RZ, R22, RZ, P3, P2 ;  /* 0x00000016ff137210 */ /* 0x000fe40001fe44ff */
[----:B------:R-:W-:Y:S02]  /*05e0*/  IADD3 R20, P3, P2, R18, R20, R17 ;  /* 0x0000001412147210 */ /* 0x000fe40007a7e011 */
[----:B------:R-:W-:-:S02]  /*05f0*/  IADD3.X R18, PT, PT, RZ, R19, RZ, P0, P1 ;  /* 0x00000013ff127210 */ /* 0x000fc400007e24ff */
[----:B------:R-:W-:Y:S02]  /*0600*/  ISETP.NE.AND P0, PT, R34, RZ, PT ;  /* 0x000000ff2200720c */ /* 0x000fe40003f05270 */
[----:B------:R-:W-:Y:S02]  /*0610*/  IADD3.X R21, PT, PT, RZ, R23, RZ, P5, P4 ;  /* 0x00000017ff157210 */ /* 0x000fe40002fe84ff */
[C---:B------:R-:W-:Y:S02]  /*0620*/  IADD3 R17, P4, PT, R27.reuse, R16, RZ ;  /* 0x000000101b117210 */ /* 0x040fe40007f9e0ff */
[----:B------:R-:W-:Y:S02]  /*0630*/  LEA R27, P1, R27, R20, 0x2 ;  /* 0x000000141b1b7211 */ /* 0x000fe400078210ff */
[----:B------:R-:W-:Y:S01]  /*0640*/  IADD3.X R19, PT, PT, RZ, R21, RZ, P3, P2 ;  /* 0x00000015ff137210 */ /* 0x000fe20001fe44ff */
[----:B------:R-:W-:Y:S01]  /*0650*/  IMAD.X R16, RZ, RZ, R18, P4 ;  /* 0x000000ffff107224 */ /* 0x000fe200020e0612 */
[----:B------:R-:W-:-:S02]  /*0660*/  IADD3 R4, P3, PT, R4, 0x40, RZ ;  /* 0x0000004004047810 */ /* 0x000fc40007f7e0ff */
[----:B------:R-:W-:Y:S01]  /*0670*/  LEA R8, P2, R17, R8, 0x2 ;  /* 0x0000000811087211 */ /* 0x000fe200078410ff */
[----:B------:R-:W-:Y:S01]  /*0680*/  IMAD.X R18, RZ, RZ, R19, P1 ;  /* 0x000000ffff127224 */ /* 0x000fe200008e0613 */
[----:B------:R-:W-:Y:S01]  /*0690*/  LEA R2, P1, R27, R2, 0x2 ;  /* 0x000000021b027211 */ /* 0x000fe200078210ff */
[----:B------:R-:W-:Y:S01]  /*06a0*/  IMAD.X R5, RZ, RZ, R5, P3 ;  /* 0x000000ffff057224 */ /* 0x000fe200018e0605 */
[----:B------:R-:W-:Y:S02]  /*06b0*/  LEA.HI.X R9, R17, R9, R16, 0x2, P2 ;  /* 0x0000000911097211 */ /* 0x000fe400010f1410 */
[----:B------:R-:W-:Y:S01]  /*06c0*/  LEA.HI.X R3, R27, R3, R18, 0x2, P1 ;  /* 0x000000031b037211 */ /* 0x000fe200008f1412 */
[----:B------:R-:W-:Y:S08]  /*06d0*/  @P0 BRA `(.L_x_2) ;  /* 0xfffffff800e00947 */ /* 0x000ff0000383ffff */
.L_x_1:
[----:B------:R-:W-:-:S13]  /*06e0*/  LOP3.LUT P0, RZ, R12, 0xf, RZ, 0xc0, !PT ;  /* 0x0000000f0cff7812 */ /* 0x000fda000780c0ff */
[----:B------:R-:W-:Y:S05]  /*06f0*/  @!P0 BRA `(.L_x_0) ;  /* 0x0000000400788947 */ /* 0x000fea0003800000 */
[----:B------:R-:W-:Y:S02]  /*0700*/  PRMT R17, R25, 0x9910, RZ ;  /* 0x0000991019117816 */ /* 0x000fe400000000ff */
[----:B------:R-:W-:Y:S02]  /*0710*/  PRMT R16, R11, 0x9910, RZ ;  /* 0x000099100b107816 */ /* 0x000fe400000000ff */
[----:B------:R-:W-:-:S05]  /*0720*/  PRMT R4, R14, 0x9910, RZ ;  /* 0x000099100e047816 */ /* 0x000fca00000000ff */
[----:B------:R-:W-:-:S05]  /*0730*/  IMAD R4, R16, R4, R17 ;  /* 0x0000000410047224 */ /* 0x000fca00078e0211 */
[----:B------:R-:W-:-:S04]  /*0740*/  LOP3.LUT R4, R4, 0xf, RZ, 0xc0, !PT ;  /* 0x0000000f04047812 */ /* 0x000fc800078ec0ff */
[C---:B------:R-:W-:Y:S01]  /*0750*/  LOP3.LUT P0, RZ, R4.reuse, 0x7, RZ, 0xc0, !PT ;  /* 0x0000000704ff7812 */ /* 0x040fe2000780c0ff */
[----:B------:R-:W-:-:S05]  /*0760*/  VIADD R5, R4, 0xffffffff ;  /* 0xffffffff04057836 */ /* 0x000fca0000000000 */
[----:B------:R-:W-:-:S13]  /*0770*/  ISETP.GE.U32.AND P1, PT, R5, 0x7, PT ;  /* 0x000000070500780c */ /* 0x000fda0003f26070 */
[----:B------:R-:W-:Y:S05]  /*0780*/  @!P1 BRA `(.L_x_3) ;  /* 0x0000000000949947 */ /* 0x000fea0003800000 */
[----:B------:R-:W-:-:S05]  /*0790*/  IMAD.WIDE.U32 R4, R0, 0x4, R6 ;  /* 0x0000000400047825 */ /* 0x000fca00078e0006 */
[----:B------:R-:W3:Y:S04]  /*07a0*/  LDG.E.CONSTANT R21, desc[UR12][R4.64] ;  /* 0x0000000c04157981 */ /* 0x000ee8000c1e9900 */
[----:B------:R-:W4:Y:S04]  /*07b0*/  LDG.E.CONSTANT R28, desc[UR12][R4.64+0x4] ;  /* 0x0000040c041c7981 */ /* 0x000f28000c1e9900 */
[----:B------:R-:W2:Y:S04]  /*07c0*/  LDG.E.CONSTANT R27, desc[UR12][R4.64+0x8] ;  /* 0x0000080c041b7981 */ /* 0x000ea8000c1e9900 */
[----:B------:R-:W2:Y:S04]  /*07d0*/  LDG.E.CONSTANT R30, desc[UR12][R4.64+0xc] ;  /* 0x00000c0c041e7981 */ /* 0x000ea8000c1e9900 */
[----:B------:R-:W2:Y:S04]  /*07e0*/  LDG.E.CONSTANT R31, desc[UR12][R4.64+0x10] ;  /* 0x0000100c041f7981 */ /* 0x000ea8000c1e9900 */
[----:B------:R-:W2:Y:S04]  /*07f0*/  LDG.E.CONSTANT R20, desc[UR12][R4.64+0x14] ;  /* 0x0000140c04147981 */ /* 0x000ea8000c1e9900 */
[----:B------:R-:W2:Y:S04]  /*0800*/  LDG.E.CONSTANT R19, desc[UR12][R4.64+0x18] ;  /* 0x0000180c04137981 */ /* 0x000ea8000c1e9900 */
[----:B------:R0:W2:Y:S01]  /*0810*/  LDG.E.CONSTANT R18, desc[UR12][R4.64+0x1c] ;  /* 0x00001c0c04127981 */ /* 0x0000a2000c1e9900 */
[----:B------:R-:W-:-:S02]  /*0820*/  VIADD R0, R0, 0x8 ;  /* 0x0000000800007836 */ /* 0x000fc40000000000 */
[----:B---3--:R-:W-:Y:S02]  /*0830*/  IMAD.SHL.U32 R22, R21, 0x4, RZ ;  /* 0x0000000415167824 */ /* 0x008fe400078e00ff */
[----:B----4-:R-:W-:Y:S02]  /*0840*/  IMAD.SHL.U32 R23, R28, 0x4, RZ ;  /* 0x000000041c177824 */ /* 0x010fe400078e00ff */
[C---:B--2---:R-:W-:Y:S01]  /*0850*/  IMAD.SHL.U32 R29, R27.reuse, 0x4, RZ ;  /* 0x000000041b1d7824 */ /* 0x044fe200078e00ff */
[----:B------:R-:W-:Y:S01]  /*0860*/  IADD3 R27, P6, P5, R27, R21, R28 ;  /* 0x000000151b1b7210 */ /* 0x000fe20007dde01c */
[----:B------:R-:W-:-:S03]  /*0870*/  IMAD.SHL.U32 R21, R30, 0x4, RZ ;  /* 0x000000041e157824 */ /* 0x000fc600078e00ff */
[----:B------:R-:W-:Y:S02]  /*0880*/  IADD3 R23, P1, P2, R29, R22, R23 ;  /* 0x000000161d177210 */ /* 0x000fe40007a3e017 */
[----:B0-----:R-:W-:Y:S01]  /*0890*/  IADD3.X R4, PT, PT, RZ, RZ, RZ, P6, P5 ;  /* 0x000000ffff047210 */ /* 0x001fe200037ea4ff */
[C---:B------:R-:W-:Y:S01]  /*08a0*/  IMAD.SHL.U32 R22, R31.reuse, 0x4, RZ ;  /* 0x000000041f167824 */ /* 0x040fe200078e00ff */
[----:B------:R-:W-:Y:S02]  /*08b0*/  IADD3 R30, P3, P4, R31, R27, R30 ;  /* 0x0000001b1f1e7210 */ /* 0x000fe40007c7e01e */
[----:B------:R-:W-:Y:S02]  /*08c0*/  IADD3.X R27, PT, PT, RZ, RZ, RZ, P1, P2 ;  /* 0x000000ffff1b7210 */ /* 0x000fe40000fe44ff */
[----:B------:R-:W-:Y:S02]  /*08d0*/  IADD3 R21, P1, P2, R22, R23, R21 ;  /* 0x0000001716157210 */ /* 0x000fe40007a3e015 */
[----:B------:R-:W-:-:S02]  /*08e0*/  IADD3.X R4, PT, PT, RZ, R4, RZ, P3, P4 ;  /* 0x00000004ff047210 */ /* 0x000fc40001fe84ff */
[C---:B------:R-:W-:Y:S01]  /*08f0*/  IADD3 R5, P5, P6, R19.reuse, R30, R20 ;  /* 0x0000001e13057210 */ /* 0x040fe20007ebe014 */
[----:B------:R-:W-:Y:S01]  /*0900*/  IMAD.SHL.U32 R20, R20, 0x4, RZ ;  /* 0x0000000414147824 */ /* 0x000fe200078e00ff */
[----:B------:R-:W-:Y:S01]  /*0910*/  IADD3.X R22, PT, PT, RZ, R27, RZ, P1, P2 ;  /* 0x0000001bff167210 */ /* 0x000fe20000fe44ff */
[----:B------:R-:W-:Y:S01]  /*0920*/  IMAD.SHL.U32 R19, R19, 0x4, RZ ;  /* 0x0000000413137824 */ /* 0x000fe200078e00ff */
[----:B------:R-:W-:Y:S02]  /*0930*/  IADD3 R5, P4, PT, R18, R5, RZ ;  /* 0x0000000512057210 */ /* 0x000fe40007f9e0ff */
[----:B------:R-:W-:Y:S02]  /*0940*/  IADD3.X R4, PT, PT, RZ, R4, RZ, P5, P6 ;  /* 0x00000004ff047210 */ /* 0x000fe40002fec4ff */
[----:B------:R-:W-:-:S03]  /*0950*/  IADD3 R19, P1, P2, R19, R21, R20 ;  /* 0x0000001513137210 */ /* 0x000fc60007a3e014 */
[----:B------:R-:W-:Y:S01]  /*0960*/  IMAD.X R4, RZ, RZ, R4, P4 ;  /* 0x000000ffff047224 */ /* 0x000fe200020e0604 */
[----:B------:R-:W-:Y:S02]  /*0970*/  LEA R19, P3, R18, R19, 0x2 ;  /* 0x0000001312137211 */ /* 0x000fe400078610ff */
[----:B------:R-:W-:Y:S02]  /*0980*/  IADD3.X R18, PT, PT, RZ, R22, RZ, P1, P2 ;  /* 0x00000016ff127210 */ /* 0x000fe40000fe44ff */
[----:B------:R-:W-:Y:S02]  /*0990*/  LEA R8, P2, R5, R8, 0x2 ;  /* 0x0000000805087211 */ /* 0x000fe400078410ff */
[----:B------:R-:W-:Y:S01]  /*09a0*/  LEA R2, P1, R19, R2, 0x2 ;  /* 0x0000000213027211 */ /* 0x000fe200078210ff */
[----:B------:R-:W-:Y:S01]  /*09b0*/  IMAD.X R18, RZ, RZ, R18, P3 ;  /* 0x000000ffff127224 */ /* 0x000fe200018e0612 */
[----:B------:R-:W-:-:S04]  /*09c0*/  LEA.HI.X R9, R5, R9, R4, 0x2, P2 ;  /* 0x0000000905097211 */ /* 0x000fc800010f1404 */
[----:B------:R-:W-:-:S07]  /*09d0*/  LEA.HI.X R3, R19, R3, R18, 0x2, P1 ;  /* 0x0000000313037211 */ /* 0x000fce00008f1412 */
.L_x_3:
[----:B------:R-:W-:Y:S05]  /*09e0*/  @!P0 BRA `(.L_x_0) ;  /* 0x0000000000bc8947 */ /* 0x000fea0003800000 */
[----:B------:R-:W-:-:S05]  /*09f0*/  PRMT R4, R13, 0x9910, RZ ;  /* 0x000099100d047816 */ /* 0x000fca00000000ff */
[----:B------:R-:W-:-:S05]  /*0a00*/  IMAD R16, R16, R4, R17 ;  /* 0x0000000410107224 */ /* 0x000fca00078e0211 */
[----:B------:R-:W-:-:S04]  /*0a10*/  LOP3.LUT R16, R16, 0xffff, RZ, 0xc0, !PT ;  /* 0x0000ffff10107812 */ /* 0x000fc800078ec0ff */
[----:B------:R-:W-:-:S05]  /*0a20*/  LOP3.LUT R4, R16, 0x7, RZ, 0xc0, !PT ;  /* 0x0000000710047812 */ /* 0x000fca00078ec0ff */
[----:B------:R-:W-:Y:S01]  /*0a30*/  VIADD R5, R4, 0xffffffff ;  /* 0xffffffff04057836 */ /* 0x000fe20000000000 */
[----:B------:R-:W-:-:S04]  /*0a40*/  LOP3.LUT R4, R16, 0x3, RZ, 0xc0, !PT ;  /* 0x0000000310047812 */ /* 0x000fc800078ec0ff */
[----:B------:R-:W-:Y:S02]  /*0a50*/  ISETP.GE.U32.AND P1, PT, R5, 0x3, PT ;  /* 0x000000030500780c */ /* 0x000fe40003f26070 */
[----:B------:R-:W-:-:S11]  /*0a60*/  ISETP.NE.AND P0, PT, R4, RZ, PT ;  /* 0x000000ff0400720c */ /* 0x000fd60003f05270 */
[----:B------:R-:W-:Y:S05]  /*0a70*/  @!P1 BRA `(.L_x_4) ;  /* 0x0000000000549947 */ /* 0x000fea0003800000 */
[----:B------:R-:W-:-:S05]  /*0a80*/  IMAD.WIDE.U32 R16, R0, 0x4, R6 ;  /* 0x0000000400107825 */ /* 0x000fca00078e0006 */
[----:B------:R-:W3:Y:S04]  /*0a90*/  LDG.E.CONSTANT R5, desc[UR12][R16.64] ;  /* 0x0000000c10057981 */ /* 0x000ee8000c1e9900 */
[----:B------:R-:W4:Y:S04]  /*0aa0*/  LDG.E.CONSTANT R20, desc[UR12][R16.64+0x4] ;  /* 0x0000040c10147981 */ /* 0x000f28000c1e9900 */
[----:B------:R-:W2:Y:S04]  /*0ab0*/  LDG.E.CONSTANT R21, desc[UR12][R16.64+0x8] ;  /* 0x0000080c10157981 */ /* 0x000ea8000c1e9900 */
[----:B------:R-:W2:Y:S01]  /*0ac0*/  LDG.E.CONSTANT R28, desc[UR12][R16.64+0xc] ;  /* 0x00000c0c101c7981 */ /* 0x000ea2000c1e9900 */
[----:B------:R-:W-:-:S02]  /*0ad0*/  VIADD R0, R0, 0x4 ;  /* 0x0000000400007836 */ /* 0x000fc40000000000 */
[----:B---3--:R-:W-:Y:S02]  /*0ae0*/  IMAD.SHL.U32 R18, R5, 0x4, RZ ;  /* 0x0000000405127824 */ /* 0x008fe400078e00ff */
[----:B----4-:R-:W-:Y:S02]  /*0af0*/  IMAD.SHL.U32 R19, R20, 0x4, RZ ;  /* 0x0000000414137824 */ /* 0x010fe400078e00ff */
[C---:B--2---:R-:W-:Y:S01]  /*0b00*/  IMAD.SHL.U32 R22, R21.reuse, 0x4, RZ ;  /* 0x0000000415167824 */ /* 0x044fe200078e00ff */
[----:B------:R-:W-:-:S04]  /*0b10*/  IADD3 R5, P1, P2, R21, R5, R20 ;  /* 0x0000000515057210 */ /* 0x000fc80007a3e014 */
[----:B------:R-:W-:Y:S02]  /*0b20*/  IADD3 R19, P3, P4, R22, R18, R19 ;  /* 0x0000001216137210 */ /* 0x000fe40007c7e013 */
[----:B------:R-:W-:Y:S02]  /*0b30*/  IADD3.X R18, PT, PT, RZ, RZ, RZ, P1, P2 ;  /* 0x000000ffff127210 */ /* 0x000fe40000fe44ff */
[C---:B------:R-:W-:Y:S02]  /*0b40*/  IADD3 R5, P2, PT, R28.reuse, R5, RZ ;  /* 0x000000051c057210 */ /* 0x040fe40007f5e0ff */
[----:B------:R-:W-:Y:S02]  /*0b50*/  LEA R19, P1, R28, R19, 0x2 ;  /* 0x000000131c137211 */ /* 0x000fe400078210ff */
[----:B------:R-:W-:Y:S01]  /*0b60*/  IADD3.X R20, PT, PT, RZ, RZ, RZ, P3, P4 ;  /* 0x000000ffff147210 */ /* 0x000fe20001fe84ff */
[----:B------:R-:W-:Y:S01]  /*0b70*/  IMAD.X R18, RZ, RZ, R18, P2 ;  /* 0x000000ffff127224 */ /* 0x000fe200010e0612 */
[----:B------:R-:W-:-:S02]  /*0b80*/  LEA R8, P3, R5, R8, 0x2 ;  /* 0x0000000805087211 */ /* 0x000fc400078610ff */
[----:B------:R-:W-:Y:S01]  /*0b90*/  LEA R2, P2, R19, R2, 0x2 ;  /* 0x0000000213027211 */ /* 0x000fe200078410ff */
[----:B------:R-:W-:Y:S01]  /*0ba0*/  IMAD.X R16, RZ, RZ, R20, P1 ;  /* 0x000000ffff107224 */ /* 0x000fe200008e0614 */
[----:B------:R-:W-:-:S04]  /*0bb0*/  LEA.HI.X R9, R5, R9, R18, 0x2, P3 ;  /* 0x0000000905097211 */ /* 0x000fc800018f1412 */
[----:B------:R-:W-:-:S07]  /*0bc0*/  LEA.HI.X R3, R19, R3, R16, 0x2, P2 ;  /* 0x0000000313037211 */ /* 0x000fce00010f1410 */
.L_x_4:
[----:B------:R-:W-:Y:S05]  /*0bd0*/  @!P0 BRA `(.L_x_0) ;  /* 0x0000000000408947 */ /* 0x000fea0003800000 */
[----:B------:R-:W-:-:S05]  /*0be0*/  IMAD.WIDE.U32 R6, R0, 0x4, R6 ;  /* 0x0000000400067825 */ /* 0x000fca00078e0006 */
[----:B------:R-:W3:Y:S01]  /*0bf0*/  LDG.E.CONSTANT R5, desc[UR12][R6.64] ;  /* 0x0000000c06057981 */ /* 0x000ee2000c1e9900 */
[----:B------:R-:W-:Y:S01]  /*0c00*/  ISETP.NE.AND P0, PT, R4, 0x1, PT ;  /* 0x000000010400780c */ /* 0x000fe20003f05270 */
[C---:B---3--:R-:W-:Y:S02]  /*0c10*/  IMAD.SHL.U32 R17, R5.reuse, 0x4, RZ ;  /* 0x0000000405117824 */ /* 0x048fe400078e00ff */
[----:B--2---:R-:W-:-:S04]  /*0c20*/  IMAD.WIDE.U32 R8, R5, 0x4, R8 ;  /* 0x0000000405087825 */ /* 0x004fc800078e0008 */
[----:B------:R-:W-:-:S06]  /*0c30*/  IMAD.WIDE.U32 R2, R17, 0x4, R2 ;  /* 0x0000000411027825 */ /* 0x000fcc00078e0002 */
[----:B------:R-:W-:Y:S05]  /*0c40*/  @!P0 BRA `(.L_x_0) ;  /* 0x0000000000248947 */ /* 0x000fea0003800000 */
[----:B------:R-:W-:Y:S01]  /*0c50*/  ISETP.NE.AND P0, PT, R4, 0x2, PT ;  /* 0x000000020400780c */ /* 0x000fe20003f05270 */
[----:B------:R-:W2:-:S12]  /*0c60*/  LDG.E.CONSTANT R5, desc[UR12][R6.64+0x4] ;  /* 0x0000040c06057981 */ /* 0x000e98000c1e9900 */
[----:B------:R-:W3:Y:S01]  /*0c70*/  @P0 LDG.E.CONSTANT R19, desc[UR12][R6.64+0x8] ;  /* 0x0000080c06130981 */ /* 0x000ee2000c1e9900 */
[C---:B--2---:R-:W-:Y:S02]  /*0c80*/  IMAD.SHL.U32 R17, R5.reuse, 0x4, RZ ;  /* 0x0000000405117824 */ /* 0x044fe400078e00ff */
[----:B------:R-:W-:-:S04]  /*0c90*/  IMAD.WIDE.U32 R8, R5, 0x4, R8 ;  /* 0x0000000405087825 */ /* 0x000fc800078e0008 */
[----:B------:R-:W-:-:S04]  /*0ca0*/  IMAD.WIDE.U32 R2, R17, 0x4, R2 ;  /* 0x0000000411027825 */ /* 0x000fc800078e0002 */
[C---:B---3--:R-:W-:Y:S02]  /*0cb0*/  @P0 IMAD.SHL.U32 R5, R19.reuse, 0x4, RZ ;  /* 0x0000000413050824 */ /* 0x048fe400078e00ff */
[----:B------:R-:W-:-:S04]  /*0cc0*/  @P0 IMAD.WIDE.U32 R8, R19, 0x4, R8 ;  /* 0x0000000413080825 */ /* 0x000fc800078e0008 */
[----:B------:R-:W-:-:S07]  /*0cd0*/  @P0 IMAD.WIDE.U32 R2, R5, 0x4, R2 ;  /* 0x0000000405020825 */ /* 0x000fce00078e0002 */
.L_x_0:
[C---:B------:R-:W-:Y:S01]  /*0ce0*/  ISETP.NE.AND P0, PT, R10.reuse, RZ, PT ;  /* 0x000000ff0a00720c */ /* 0x040fe20003f05270 */
[----:B------:R-:W-:Y:S01]  /*0cf0*/  BSSY.RECONVERGENT B0, `(.L_x_5) ;  /* 0x0000012000007945 */ /* 0x000fe20003800200 */
[----:B-----5:R-:W-:Y:S02]  /*0d00*/  ISETP.GE.U32.AND P1, PT, R10, R15, PT ;  /* 0x0000000f0a00720c */ /* 0x020fe40003f26070 */
[----:B------:R-:W-:-:S05]  /*0d10*/  VIMNMX.U32 R0, PT, PT, R15, 0x400, PT ;  /* 0x000004000f007848 */ /* 0x000fca0003fe0000 */
[----:B------:R-:W-:-:S04]  /*0d20*/  IMAD.SHL.U32 R6, R0, 0x4, RZ ;  /* 0x0000000400067824 */ /* 0x000fc800078e00ff */
[----:B------:R-:W0:Y:S01]  /*0d30*/  @!P0 LDC R7, c[0x0][0x384] ;  /* 0x0000e100ff078b82 */ /* 0x000e220000000800 */
[----:B------:R-:W-:-:S07]  /*0d40*/  ISETP.GE.U32.AND P2, PT, R10, R6, PT ;  /* 0x000000060a00720c */ /* 0x000fce0003f46070 */
[----:B------:R-:W3:Y:S01]  /*0d50*/  @!P0 LDC.64 R4, c[0x0][0x3a0] ;  /* 0x0000e800ff048b82 */ /* 0x000ee20000000a00 */
[----:B0-----:R-:W-:-:S04]  /*0d60*/  @!P0 IMAD R7, R12, R7, RZ ;  /* 0x000000070c078224 */ /* 0x001fc800078e02ff */
[----:B---3--:R-:W-:-:S05]  /*0d70*/  @!P0 IMAD.WIDE.U32 R4, R7, 0x4, R4 ;  /* 0x0000000407048825 */ /* 0x008fca00078e0004 */
[----:B------:R0:W-:Y:S01]  /*0d80*/  @!P0 STG.E desc[UR12][R4.64], RZ ;  /* 0x000000ff04008986 */ /* 0x0001e2000c10190c */
[----:B------:R-:W-:Y:S05]  /*0d90*/  @P1 BRA `(.L_x_6) ;  /* 0x00000000001c1947 */ /* 0x000fea0003800000 */
[----:B------:R-:W-:Y:S02]  /*0da0*/  IMAD.MOV.U32 R0, RZ, RZ, R10 ;  /* 0x000000ffff007224 */ /* 0x000fe400078e000a */
[----:B------:R-:W-:-:S07]  /*0db0*/  IMAD.MOV.U32 R7, RZ, RZ, 0x7f800000 ;  /* 0x7f800000ff077424 */ /* 0x000fce00078e00ff */
.L_x_7:
[----:B0-2---:R-:W-:-:S04]  /*0dc0*/  IMAD.WIDE.U32 R4, R0, 0x4, R8 ;  /* 0x0000000400047825 */ /* 0x005fc800078e0008 */
[----:B-1----:R-:W-:Y:S01]  /*0dd0*/  VIADD R0, R0, UR11 ;  /* 0x0000000b00007c36 */ /* 0x002fe20008000000 */
[----:B------:R3:W-:Y:S04]  /*0de0*/  STG.E desc[UR12][R4.64], R7 ;  /* 0x0000000704007986 */ /* 0x0007e8000c10190c */
[----:B------:R-:W-:-:S13]  /*0df0*/  ISETP.GE.U32.AND P0, PT, R0, R15, PT ;  /* 0x0000000f0000720c */ /* 0x000fda0003f06070 */
[----:B---3--:R-:W-:Y:S05]  /*0e00*/  @!P0 BRA `(.L_x_7) ;  /* 0xfffffffc00ec8947 */ /* 0x008fea000383ffff */
.L_x_6:
[----:B-1----:R-:W-:Y:S05]  /*0e10*/  BSYNC.RECONVERGENT B0 ;  /* 0x0000000000007941 */ /* 0x002fea0003800200 */
.L_x_5:
[----:B------:R-:W-:Y:S04]  /*0e20*/  BSSY.RECONVERGENT B0, `(.L_x_8) ;  /* 0x000000e000007945 */ /* 0x000fe80003800200 */
[----:B------:R-:W-:Y:S05]  /*0e30*/  @P2 BRA `(.L_x_9) ;  /* 0x0000000000302947 */ /* 0x000fea0003800000 */
[----:B0-----:R-:W0:Y:S01]  /*0e40*/  S2R R5, SR_CgaCtaId ;  /* 0x0000000000057919 */ /* 0x001e220000008800 */
[----:B------:R-:W-:Y:S01]  /*0e50*/  MOV R0, 0x400 ;  /* 0x0000040000007802 */ /* 0x000fe20000000f00 */
[----:B------:R-:W-:-:S04]  /*0e60*/  IMAD.MOV.U32 R7, RZ, RZ, R10 ;  /* 0x000000ffff077224 */ /* 0x000fc800078e000a */
[----:B------:R-:W-:-:S05]  /*0e70*/  VIADD R0, R0, 0x1000 ;  /* 0x0000100000007836 */ /* 0x000fca0000000000 */
[----:B0-----:R-:W-:-:S07]  /*0e80*/  LEA R0, R5, R0, 0x18 ;  /* 0x0000000005007211 */ /* 0x001fce00078ec0ff */
.L_x_10:
[----:B-1----:R-:W-:-:S06]  /*0e90*/  IMAD.WIDE.U32 R4, R7, 0x4, R2 ;  /* 0x0000000407047825 */ /* 0x002fcc00078e0002 */
[----:B------:R-:W3:Y:S01]  /*0ea0*/  LDG.E.CONSTANT R4, desc[UR12][R4.64] ;  /* 0x0000000c04047981 */ /* 0x000ee2000c1e9900 */
[C---:B------:R-:W-:Y:S02]  /*0eb0*/  IMAD R17, R7.reuse, 0x4, R0 ;  /* 0x0000000407117824 */ /* 0x040fe400078e0200 */
[----:B------:R-:W-:-:S05]  /*0ec0*/  VIADD R7, R7, UR11 ;  /* 0x0000000b07077c36 */ /* 0x000fca0008000000 */
[----:B------:R-:W-:Y:S01]  /*0ed0*/  ISETP.GE.U32.AND P0, PT, R7, R6, PT ;  /* 0x000000060700720c */ /* 0x000fe20003f06070 */
[----:B---3--:R1:W-:-:S12]  /*0ee0*/  STS [R17], R4 ;  /* 0x0000000411007388 */ /* 0x0083d80000000800 */
[----:B------:R-:W-:Y:S05]  /*0ef0*/  @!P0 BRA `(.L_x_10) ;  /* 0xfffffffc00e48947 */ /* 0x000fea000383ffff */
.L_x_9:
[----:B------:R-:W-:Y:S05]  /*0f00*/  BSYNC.RECONVERGENT B0 ;  /* 0x0000000000007941 */ /* 0x000fea0003800200 */
.L_x_8:
[----:B------:R-:W3:Y:S02]  /*0f10*/  LDCU UR5, c[0x0][0x384] ;  /* 0x00007080ff0577ac */ /* 0x000ee40008000800 */
[----:B---3--:R-:W-:Y:S01]  /*0f20*/  UISETP.GE.U32.AND UP0, UPT, UR5, 0x2, UPT ;  /* 0x000000020500788c */ /* 0x008fe2000bf06070 */
[----:B------:R-:W-:Y:S08]  /*0f30*/  BAR.SYNC.DEFER_BLOCKING 0x0 ;  /* 0x0000000000007b1d */ /* 0x000ff00000010000 */
[----:B------:R-:W-:Y:S05]  /*0f40*/  BRA.U !UP0, `(.L_x_11) ;  /* 0x0000000908047547 */ /* 0x000fea000b800000 */
[----:B------:R-:W-:Y:S01]  /*0f50*/  IMAD.MOV.U32 R7, RZ, RZ, RZ ;  /* 0x000000ffff077224 */ /* 0x000fe200078e00ff */
[----:B------:R-:W-:-:S06]  /*0f60*/  UMOV UR10, 0x1 ;  /* 0x00000001000a7882 */ /* 0x000fcc0000000000 */
.L_x_22:
[----:B------:R-:W-:Y:S01]  /*0f70*/  ISETP.GE.U32.AND P0, PT, R10, R15, PT ;  /* 0x0000000f0a00720c */ /* 0x000fe20003f06070 */
[----:B------:R-:W-:Y:S01]  /*0f80*/  BSSY.RECONVERGENT B0, `(.L_x_12) ;  /* 0x0000046000007945 */ /* 0x000fe20003800200 */
[----:B------:R-:W-:Y:S02]  /*0f90*/  IMAD.MOV.U32 R22, RZ, RZ, -0x40800000 ;  /* 0xbf800000ff167424 */ /* 0x000fe400078e00ff */
[----:B------:R-:W-:-:S09]  /*0fa0*/  IMAD.MOV.U32 R23, RZ, RZ, RZ ;  /* 0x000000ffff177224 */ /* 0x000fd200078e00ff */
[----:B------:R-:W-:Y:S05]  /*0fb0*/  @P0 BRA `(.L_x_13) ;  /* 0x0000000400080947 */ /* 0x000fea0003800000 */
[----:B0-----:R-:W-:-:S04]  /*0fc0*/  IMAD.SHL.U32 R5, R7, 0x4, RZ ;  /* 0x0000000407057824 */ /* 0x001fc800078e00ff */
[----:B-1----:R-:W-:-:S05]  /*0fd0*/  IMAD.WIDE.U32 R4, R5, 0x4, R2 ;  /* 0x0000000405047825 */ /* 0x002fca00078e0002 */
[----:B------:R0:W5:Y:S04]  /*0fe0*/  LDG.E.CONSTANT R21, desc[UR12][R4.64] ;  /* 0x0000000c04157981 */ /* 0x000168000c1e9900 */
[----:B------:R0:W5:Y:S04]  /*0ff0*/  LDG.E.CONSTANT R20, desc[UR12][R4.64+0x4] ;  /* 0x0000040c04147981 */ /* 0x000168000c1e9900 */
[----:B------:R0:W5:Y:S01]  /*1000*/  LDG.E.CONSTANT R27, desc[UR12][R4.64+0x8] ;  /* 0x0000080c041b7981 */ /* 0x000162000c1e9900 */
[----:B------:R-:W-:Y:S02]  /*1010*/  IMAD.MOV.U32 R23, RZ, RZ, RZ ;  /* 0x000000ffff177224 */ /* 0x000fe400078e00ff */
[----:B------:R-:W-:-:S02]  /*1020*/  IMAD.MOV.U32 R22, RZ, RZ, -0x40800000 ;  /* 0xbf800000ff167424 */ /* 0x000fc400078e00ff */
[----:B------:R-:W-:-:S07]  /*1030*/  IMAD.MOV.U32 R28, RZ, RZ, R10 ;  /* 0x000000ffff1c7224 */ /* 0x000fce00078e000a */
.L_x_17:
[----:B------:R-:W-:-:S13]  /*1040*/  ISETP.GT.U32.AND P0, PT, R28, 0x3ff, PT ;  /* 0x000003ff1c00780c */ /* 0x000fda0003f04070 */
[----:B0-----:R-:W0:Y:S01]  /*1050*/  @!P0 S2R R5, SR_CgaCtaId ;  /* 0x0000000000058919 */ /* 0x001e220000008800 */
[----:B------:R-:W-:Y:S01]  /*1060*/  @!P0 MOV R0, 0x400 ;  /* 0x0000040000008802 */ /* 0x000fe20000000f00 */
[----:B------:R-:W-:-:S04]  /*1070*/  @P0 IMAD.SHL.U32 R19, R28, 0x4, RZ ;  /* 0x000000041c130824 */ /* 0x000fc800078e00ff */
[----:B------:R-:W-:Y:S02]  /*1080*/  @!P0 VIADD R0, R0, 0x1000 ;  /* 0x0000100000008836 */ /* 0x000fe40000000000 */
[----:B------:R-:W-:-:S03]  /*1090*/  @P0 IMAD.WIDE.U32 R18, R19, 0x4, R2 ;  /* 0x0000000413120825 */ /* 0x000fc600078e0002 */
[----:B0-----:R-:W-:-:S05]  /*10a0*/  @!P0 LEA R5, R5, R0, 0x18 ;  /* 0x0000000005058211 */ /* 0x001fca00078ec0ff */
[----:B------:R-:W-:-:S05]  /*10b0*/  @!P0 IMAD R29, R28, 0x10, R5 ;  /* 0x000000101c1d8824 */ /* 0x000fca00078e0205 */
[----:B------:R-:W0:Y:S04]  /*10c0*/  @!P0 LDS.128 R4, [R29] ;  /* 0x000000001d048984 */ /* 0x000e280000000c00 */
[----:B------:R-:W3:Y:S04]  /*10d0*/  @P0 LDG.E.CONSTANT R4, desc[UR12][R18.64] ;  /* 0x0000000c12040981 */ /* 0x000ee8000c1e9900 */
[----:B------:R-:W4:Y:S04]  /*10e0*/  @P0 LDG.E.CONSTANT R5, desc[UR12][R18.64+0x4] ;  /* 0x0000040c12050981 */ /* 0x000f28000c1e9900 */
[----:B------:R-:W4:Y:S01]  /*10f0*/  @P0 LDG.E.CONSTANT R6, desc[UR12][R18.64+0x8] ;  /* 0x0000080c12060981 */ /* 0x000f22000c1e9900 */
[----:B--2---:R-:W-:-:S05]  /*1100*/  IMAD.WIDE.U32 R16, R28, 0x4, R8 ;  /* 0x000000041c107825 */ /* 0x004fca00078e0008 */
[----:B0----5:R0:W5:Y:S01]  /*1110*/  LDG.E R7, desc[UR12][R16.64] ;  /* 0x0000000c10077981 */ /* 0x021162000c1e1900 */
[----:B------:R-:W-:Y:S01]  /*1120*/  BSSY.RECONVERGENT B1, `(.L_x_14) ;  /* 0x000001d000017945 */ /* 0x000fe20003800200 */
[----:B---3--:R-:W-:Y:S01]  /*1130*/  FADD R4, -R21, R4 ;  /* 0x0000000415047221 */ /* 0x008fe20000000100 */
[----:B----4-:R-:W-:Y:S01]  /*1140*/  FADD R5, -R20, R5 ;  /* 0x0000000514057221 */ /* 0x010fe20000000100 */
[----:B------:R-:W-:-:S04]  /*1150*/  FADD R0, -R27, R6 ;  /* 0x000000061b007221 */ /* 0x000fc80000000100 */
[CC--:B------:R-:W-:Y:S02]  /*1160*/  FMNMX R31, |R4|.reuse, |R5|.reuse, !PT ;  /* 0x40000005041f7209 */ /* 0x0c0fe40007800200 */
[C---:B------:R-:W-:Y:S01]  /*1170*/  FMNMX R18, |R4|.reuse, |R5|, PT ;  /* 0x4000000504127209 */ /* 0x040fe20003800200 */
[----:B------:R-:W-:Y:S01]  /*1180*/  FADD R5, |R4|, |R5| ;  /* 0x4000000504057221 */ /* 0x000fe20000000200 */
[CC--:B------:R-:W-:Y:S02]  /*1190*/  FMNMX R6, |R0|.reuse, R31.reuse, !PT ;  /* 0x0000001f00067209 */ /* 0x0c0fe40007800200 */
[----:B------:R-:W-:Y:S02]  /*11a0*/  FMNMX R31, |R0|, R31, PT ;  /* 0x0000001f001f7209 */ /* 0x000fe40003800200 */
[----:B------:R-:W-:-:S04]  /*11b0*/  LOP3.LUT R29, R6, 0xfe000000, RZ, 0xc0, !PT ;  /* 0xfe000000061d7812 */ /* 0x000fc800078ec0ff */
[----:B------:R-:W-:-:S05]  /*11c0*/  LOP3.LUT R33, R29, 0x7e800000, RZ, 0x3c, !PT ;  /* 0x7e8000001d217812 */ /* 0x000fca00078e3cff */
[-C--:B------:R-:W-:Y:S01]  /*11d0*/  FMUL R31, R31, R33.reuse ;  /* 0x000000211f1f7220 */ /* 0x080fe20000400000 */
[-C--:B------:R-:W-:Y:S01]  /*11e0*/  FMUL R18, R18, R33.reuse ;  /* 0x0000002112127220 */ /* 0x080fe20000400000 */
[----:B------:R-:W-:Y:S02]  /*11f0*/  FMUL R33, R6, R33 ;  /* 0x0000002106217220 */ /* 0x000fe40000400000 */
[----:B------:R-:W-:-:S04]  /*1200*/  FMUL R31, R31, R31 ;  /* 0x0000001f1f1f7220 */ /* 0x000fc80000400000 */
[----:B------:R-:W-:-:S04]  /*1210*/  FFMA R18, R18, R18, R31 ;  /* 0x0000001212127223 */ /* 0x000fc8000000001f */
[----:B------:R-:W-:-:S04]  /*1220*/  FFMA R31, R33, R33, R18 ;  /* 0x00000021211f7223 */ /* 0x000fc80000000012 */
[----:B------:R-:W-:Y:S01]  /*1230*/  VIADD R19, R31, 0xf3000000 ;  /* 0xf30000001f137836 */ /* 0x000fe20000000000 */
[----:B------:R0:W1:Y:S04]  /*1240*/  MUFU.RSQ R18, R31 ;  /* 0x0000001f00127308 */ /* 0x0000680000001400 */
[----:B------:R-:W-:Y:S01]  /*1250*/  ISETP.GT.U32.AND P0, PT, R19, 0x727fffff, PT ;  /* 0x727fffff1300780c */ /* 0x000fe20003f04070 */
[----:B------:R-:W-:-:S12]  /*1260*/  FADD R19, |R0|, R5 ;  /* 0x0000000500137221 */ /* 0x000fd80000000200 */
[----:B01----:R-:W-:Y:S05]  /*1270*/  @!P0 BRA `(.L_x_15) ;  /* 0x00000000000c8947 */ /* 0x003fea0003800000 */
[----:B------:R-:W-:-:S07]  /*1280*/  MOV R33, 0x12a0 ;  /* 0x000012a000217802 */ /* 0x000fce0000000f00 */
[----:B-----5:R-:W-:Y:S05]  /*1290*/  CALL.REL.NOINC `($__internal_0_$__cuda_sm20_sqrt_rn_f32_slowpath) ;  /* 0x0000000400507944 */ /* 0x020fea0003c00000 */
[----:B------:R-:W-:Y:S05]  /*12a0*/  BRA `(.L_x_16) ;  /* 0x0000000000107947 */ /* 0x000fea0003800000 */
.L_x_15:
[----:B------:R-:W-:Y:S01]  /*12b0*/  FMUL.FTZ R0, R31, R18 ;  /* 0x000000121f007220 */ /* 0x000fe20000410000 */
[----:B------:R-:W-:-:S03]  /*12c0*/  FMUL.FTZ R4, R18, 0.5 ;  /* 0x3f00000012047820 */ /* 0x000fc60000410000 */
[----:B------:R-:W-:-:S04]  /*12d0*/  FFMA R5, -R0, R0, R31 ;  /* 0x0000000000057223 */ /* 0x000fc8000000011f */
[----:B------:R-:W-:-:S07]  /*12e0*/  FFMA R0, R5, R4, R0 ;  /* 0x0000000405007223 */ /* 0x000fce0000000000 */
.L_x_16:
[----:B------:R-:W-:Y:S05]  /*12f0*/  BSYNC.RECONVERGENT B1 ;  /* 0x0000000000017941 */ /* 0x000fea0003800200 */
.L_x_14:
[----:B------:R-:W-:Y:S02]  /*1300*/  FSETP.GT.AND P0, PT, R19, R6, PT ;  /* 0x000000061300720b */ /* 0x000fe40003f04000 */
[----:B------:R-:W-:-:S11]  /*1310*/  LOP3.LUT R29, R29, 0x800000, RZ, 0xfc, !PT ;  /* 0x008000001d1d7812 */ /* 0x000fd600078efcff */
[----:B------:R-:W-:Y:S01]  /*1320*/  @P0 FMUL R19, R29, R0 ;  /* 0x000000001d130220 */ /* 0x000fe20000400000 */
[----:B------:R-:W-:-:S04]  /*1330*/  FSETP.NEU.AND P0, PT, R6, +INF , PT ;  /* 0x7f8000000600780b */ /* 0x000fc80003f0d000 */
[----:B------:R-:W-:-:S04]  /*1340*/  FSEL R0, R19, +INF , P0 ;  /* 0x7f80000013007808 */ /* 0x000fc80000000000 */
[----:B-----5:R-:W-:-:S04]  /*1350*/  FMNMX R5, R7, R0, PT ;  /* 0x0000000007057209 */ /* 0x020fc80003800000 */
[----:B------:R-:W-:-:S13]  /*1360*/  FSETP.NEU.AND P0, PT, R5, R7, PT ;  /* 0x000000070500720b */ /* 0x000fda0003f0d000 */
[----:B------:R3:W-:Y:S01]  /*1370*/  @P0 STG.E desc[UR12][R16.64], R5 ;  /* 0x0000000510000986 */ /* 0x0007e2000c10190c */
[----:B------:R-:W-:-:S04]  /*1380*/  FSETP.GT.AND P0, PT, R5, R22, PT ;  /* 0x000000160500720b */ /* 0x000fc80003f04000 */
[C---:B------:R-:W-:Y:S01]  /*1390*/  SEL R23, R28.reuse, R23, P0 ;  /* 0x000000171c177207 */ /* 0x040fe20000000000 */
[----:B------:R-:W-:Y:S01]  /*13a0*/  VIADD R28, R28, UR11 ;  /* 0x0000000b1c1c7c36 */ /* 0x000fe20008000000 */
[----:B------:R-:W-:-:S04]  /*13b0*/  FSEL R22, R5, R22, P0 ;  /* 0x0000001605167208 */ /* 0x000fc80000000000 */
[----:B------:R-:W-:-:S13]  /*13c0*/  ISETP.GE.U32.AND P1, PT, R28, R15, PT ;  /* 0x0000000f1c00720c */ /* 0x000fda0003f26070 */
[----:B---3--:R-:W-:Y:S05]  /*13d0*/  @!P1 BRA `(.L_x_17) ;  /* 0xfffffffc00189947 */ /* 0x008fea000383ffff */
.L_x_13:
[----:B------:R-:W-:Y:S05]  /*13e0*/  BSYNC.RECONVERGENT B0 ;  /* 0x0000000000007941 */ /* 0x000fea0003800200 */
.L_x_12:
[----:B------:R-:W3:Y:S01]  /*13f0*/  S2UR UR7, SR_CgaCtaId ;  /* 0x00000000000779c3 */ /* 0x000ee20000008800 */
[----:B------:R-:W-:Y:S01]  /*1400*/  UMOV UR6, 0x400 ;  /* 0x0000040000067882 */ /* 0x000fe20000000000 */
[----:B------:R-:W-:Y:S02]  /*1410*/  UISETP.GE.U32.AND UP0, UPT, UR11, 0x2, UPT ;  /* 0x000000020b00788c */ /* 0x000fe4000bf06070 */
[----:B------:R-:W-:Y:S02]  /*1420*/  UIADD3 UR5, UPT, UPT, UR6, 0x800, URZ ;  /* 0x0000080006057890 */ /* 0x000fe4000fffe0ff */
[----:B---3--:R-:W-:Y:S02]  /*1430*/  ULEA UR6, UR7, UR6, 0x18 ;  /* 0x0000000607067291 */ /* 0x008fe4000f8ec0ff */
[----:B------:R-:W-:-:S04]  /*1440*/  ULEA UR5, UR7, UR5, 0x18 ;  /* 0x0000000507057291 */ /* 0x000fc8000f8ec0ff */
[C---:B0-----:R-:W-:Y:S02]  /*1450*/  LEA R5, R10.reuse, UR6, 0x2 ;  /* 0x000000060a057c11 */ /* 0x041fe4000f8e10ff */
[----:B------:R-:W-:-:S03]  /*1460*/  LEA R0, R10, UR5, 0x2 ;  /* 0x000000050a007c11 */ /* 0x000fc6000f8e10ff */
[----:B------:R0:W-:Y:S04]  /*1470*/  STS [R5], R22 ;  /* 0x0000001605007388 */ /* 0x0001e80000000800 */
[----:B------:R0:W-:Y:S01]  /*1480*/  STS [R0], R23 ;  /* 0x0000001700007388 */ /* 0x0001e20000000800 */
[----:B------:R-:W-:Y:S05]  /*1490*/  BRA.U !UP0, `(.L_x_18) ;  /* 0x0000000108787547 */ /* 0x000fea000b800000 */
[----:B------:R-:W-:Y:S01]  /*14a0*/  UMOV UR5, URZ ;  /* 0x000000ff00057c82 */ /* 0x000fe20008000000 */
[----:B------:R-:W-:-:S05]  /*14b0*/  UMOV UR14, 0x2 ;  /* 0x00000002000e7882 */ /* 0x000fca0000000000 */
.L_x_21:
[----:B------:R-:W-:Y:S01]  /*14c0*/  UMOV UR7, UR5 ;  /* 0x0000000500077c82 */ /* 0x000fe20008000000 */
[----:B------:R-:W-:Y:S01]  /*14d0*/  UIADD3 UR5, UPT, UPT, UR5, 0x1, URZ ;  /* 0x0000000105057890 */ /* 0x000fe2000fffe0ff */
[----:B------:R-:W-:Y:S03]  /*14e0*/  BAR.SYNC.DEFER_BLOCKING 0x0 ;  /* 0x0000000000007b1d */ /* 0x000fe60000010000 */
[----:B------:R-:W-:-:S03]  /*14f0*/  USHF.R.U32.HI UR8, URZ, UR5, UR11 ;  /* 0x00000005ff087299 */ /* 0x000fc6000801160b */
[----:B------:R-:W-:Y:S03]  /*1500*/  BSSY.RECONVERGENT B0, `(.L_x_19) ;  /* 0x0000014000007945 */ /* 0x000fe60003800200 */
[----:B------:R-:W-:-:S13]  /*1510*/  ISETP.GE.U32.AND P0, PT, R10, UR8, PT ;  /* 0x000000080a007c0c */ /* 0x000fda000bf06070 */
[----:B---3--:R-:W-:Y:S05]  /*1520*/  @P0 BRA `(.L_x_20) ;  /* 0x0000000000440947 */ /* 0x008fea0003800000 */
[----:B------:R-:W-:Y:S02]  /*1530*/  SHF.L.U32 R6, R26, UR7, RZ ;  /* 0x000000071a067c19 */ /* 0x000fe400080006ff */
[----:B0-----:R-:W-:Y:S02]  /*1540*/  SHF.L.U32 R5, R24, UR7, RZ ;  /* 0x0000000718057c19 */ /* 0x001fe400080006ff */
[----:B-1----:R-:W-:Y:S02]  /*1550*/  LEA R4, R6, UR6, 0x2 ;  /* 0x0000000606047c11 */ /* 0x002fe4000f8e10ff */
[----:B------:R-:W-:-:S04]  /*1560*/  LEA R7, R5, UR6, 0x2 ;  /* 0x0000000605077c11 */ /* 0x000fc8000f8e10ff */
[----:B------:R-:W-:Y:S04]  /*1570*/  LDS R4, [R4] ;  /* 0x0000000004047984 */ /* 0x000fe80000000800 */
[----:B------:R-:W0:Y:S02]  /*1580*/  LDS R0, [R7] ;  /* 0x0000000007007984 */ /* 0x000e240000000800 */
[----:B0-----:R-:W-:-:S13]  /*1590*/  FSETP.GEU.AND P0, PT, R0, R4, PT ;  /* 0x000000040000720b */ /* 0x001fda0003f0e000 */
[----:B------:R-:W-:Y:S05]  /*15a0*/  @P0 BRA `(.L_x_20) ;  /* 0x0000000000240947 */ /* 0x000fea0003800000 */
[----:B------:R-:W0:Y:S01]  /*15b0*/  S2UR UR9, SR_CgaCtaId ;  /* 0x00000000000979c3 */ /* 0x000e220000008800 */
[----:B------:R-:W-:Y:S01]  /*15c0*/  UMOV UR8, 0x400 ;  /* 0x0000040000087882 */ /* 0x000fe20000000000 */
[----:B------:R-:W-:Y:S01]  /*15d0*/  STS [R7], R4 ;  /* 0x0000000407007388 */ /* 0x000fe20000000800 */
[----:B------:R-:W-:-:S04]  /*15e0*/  UIADD3 UR8, UPT, UPT, UR8, 0x800, URZ ;  /* 0x0000080008087890 */ /* 0x000fc8000fffe0ff */
[----:B0-----:R-:W-:-:S06]  /*15f0*/  ULEA UR8, UR9, UR8, 0x18 ;  /* 0x0000000809087291 */ /* 0x001fcc000f8ec0ff */
[----:B------:R-:W-:Y:S02]  /*1600*/  LEA R0, R6, UR8, 0x2 ;  /* 0x0000000806007c11 */ /* 0x000fe4000f8e10ff */
[----:B------:R-:W-:-:S04]  /*1610*/  LEA R5, R5, UR8, 0x2 ;  /* 0x0000000805057c11 */ /* 0x000fc8000f8e10ff */
[----:B------:R-:W0:Y:S04]  /*1620*/  LDS R0, [R0] ;  /* 0x0000000000007984 */ /* 0x000e280000000800 */
[----:B0-----:R3:W-:Y:S02]  /*1630*/  STS [R5], R0 ;  /* 0x0000000005007388 */ /* 0x0017e40000000800 */
.L_x_20:
[----:B------:R-:W-:Y:S05]  /*1640*/  BSYNC.RECONVERGENT B0 ;  /* 0x0000000000007941 */ /* 0x000fea0003800200 */
.L_x_19:
[----:B------:R-:W-:-:S04]  /*1650*/  USHF.L.U32 UR7, UR14, UR7, URZ ;  /* 0x000000070e077299 */ /* 0x000fc800080006ff */
[----:B------:R-:W-:-:S09]  /*1660*/  UISETP.GE.U32.AND UP0, UPT, UR7, UR11, UPT ;  /* 0x0000000b0700728c */ /* 0x000fd2000bf06070 */
[----:B------:R-:W-:Y:S05]  /*1670*/  BRA.U !UP0, `(.L_x_21) ;  /* 0xfffffffd08907547 */ /* 0x000fea000b83ffff */
.L_x_18:
[----:B------:R-:W4:Y:S08]  /*1680*/  S2UR UR6, SR_CgaCtaId ;  /* 0x00000000000679c3 */ /* 0x000f300000008800 */
[----:B------:R-:W-:Y:S01]  /*1690*/  BAR.SYNC.DEFER_BLOCKING 0x0 ;  /* 0x0000000000007b1d */ /* 0x000fe20000010000 */
[----:B------:R-:W-:-:S05]  /*16a0*/  ISETP.NE.AND P0, PT, R10, RZ, PT ;  /* 0x000000ff0a00720c */ /* 0x000fca0003f05270 */
[----:B------:R-:W-:Y:S02]  /*16b0*/  UMOV UR5, 0x400 ;  /* 0x0000040000057882 */ /* 0x000fe40000000000 */
[----:B------:R-:W5:Y:S08]  /*16c0*/  LDC R19, c[0x0][0x384] ;  /* 0x0000e100ff137b82 */ /* 0x000f700000000800 */
[----:B01-3--:R-:W0:Y:S01]  /*16d0*/  @!P0 LDC.64 R4, c[0x0][0x3a0] ;  /* 0x0000e800ff048b82 */ /* 0x00be220000000a00 */
[----:B----4-:R-:W-:Y:S01]  /*16e0*/  ULEA UR5, UR6, UR5, 0x18 ;  /* 0x0000000506057291 */ /* 0x010fe2000f8ec0ff */
[----:B-----5:R-:W-:-:S08]  /*16f0*/  @!P0 IMAD R17, R12, R19, UR10 ;  /* 0x0000000a0c118e24 */ /* 0x020fd0000f8e0213 */
[----:B------:R-:W1:Y:S01]  /*1700*/  LDS R7, [UR5+0x800] ;  /* 0x00080005ff077984 */ /* 0x000e620008000800 */
[----:B------:R-:W-:Y:S01]  /*1710*/  UIADD3 UR10, UPT, UPT, UR10, 0x1, URZ ;  /* 0x000000010a0a7890 */ /* 0x000fe2000fffe0ff */
[----:B0-----:R-:W-:-:S05]  /*1720*/  @!P0 IMAD.WIDE.U32 R4, R17, 0x4, R4 ;  /* 0x0000000411048825 */ /* 0x001fca00078e0004 */
[----:B-1----:R3:W-:Y:S01]  /*1730*/  @!P0 STG.E desc[UR12][R4.64], R7 ;  /* 0x0000000704008986 */ /* 0x0027e2000c10190c */
[----:B------:R-:W-:-:S13]  /*1740*/  ISETP.NE.AND P0, PT, R19, UR10, PT ;  /* 0x0000000a13007c0c */ /* 0x000fda000bf05270 */
[----:B---3--:R-:W-:Y:S05]  /*1750*/  @P0 BRA `(.L_x_22) ;  /* 0xfffffff800040947 */ /* 0x008fea000383ffff */
.L_x_11:
[----:B------:R-:W3:Y:S01]  /*1760*/  LDCU UR5, c[0x0][0x380] ;  /* 0x00007000ff0577ac */ /* 0x000ee20008000800 */
[----:B------:R-:W-:Y:S02]  /*1770*/  IMAD.IADD R12, R11, 0x1, R12 ;  /* 0x000000010b0c7824 */ /* 0x000fe400078e020c */
[----:B------:R-:W-:Y:S01]  /*1780*/  VIADD R14, R14, 0x1 ;  /* 0x000000010e0e7836 */ /* 0x000fe20000000000 */
[----:B------:R-:W-:Y:S01]  /*1790*/  UIADD3 UR4, UPT, UPT, UR4, 0x1, URZ ;  /* 0x0000000104047890 */ /* 0x000fe2000fffe0ff */
[----:B------:R-:W-:Y:S01]  /*17a0*/  VIADD R13, R13, 0x1 ;  /* 0x000000010d0d7836 */ /* 0x000fe20000000000 */
[----:B---3--:R-:W-:-:S13]  /*17b0*/  ISETP.GE.U32.AND P0, PT, R12, UR5, PT ;  /* 0x000000050c007c0c */ /* 0x008fda000bf06070 */
[----:B------:R-:W-:Y:S05]  /*17c0*/  @!P0 BRA `(.L_x_23) ;  /* 0xffffffe8005c8947 */ /* 0x000fea000383ffff */
[----:B------:R-:W-:Y:S05]  /*17d0*/  EXIT ;  /* 0x000000000000794d */ /* 0x000fea0003800000 */
        .weak           $__internal_0_$__cuda_sm20_sqrt_rn_f32_slowpath
        .type           $__internal_0_$__cuda_sm20_sqrt_rn_f32_slowpath,@function
        .size           $__internal_0_$__cuda_sm20_sqrt_rn_f32_slowpath,(.L_x_26 - $__internal_0_$__cuda_sm20_sqrt_rn_f32_slowpath)
$__internal_0_$__cuda_sm20_sqrt_rn_f32_slowpath:
[----:B------:R-:W-:-:S13]  /*17e0*/  LOP3.LUT P0, RZ, R31, 0x7fffffff, RZ, 0xc0, !PT ;  /* 0x7fffffff1fff7812 */ /* 0x000fda000780c0ff */
[----:B------:R-:W-:Y:S01]  /*17f0*/  @!P0 IMAD.MOV.U32 R4, RZ, RZ, R31 ;  /* 0x000000ffff048224 */ /* 0x000fe200078e001f */
[----:B------:R-:W-:Y:S06]  /*1800*/  @!P0 BRA `(.L_x_24) ;  /* 0x0000000000448947 */ /* 0x000fec0003800000 */
[----:B------:R-:W-:Y:S01]  /*1810*/  FSETP.GEU.FTZ.AND P0, PT, R31, RZ, PT ;  /* 0x000000ff1f00720b */ /* 0x000fe20003f1e000 */
[----:B------:R-:W-:-:S12]  /*1820*/  IMAD.MOV.U32 R0, RZ, RZ, R31 ;  /* 0x000000ffff007224 */ /* 0x000fd800078e001f */
[----:B------:R-:W-:Y:S01]  /*1830*/  @!P0 IMAD.MOV.U32 R4, RZ, RZ, 0x7fffffff ;  /* 0x7fffffffff048424 */ /* 0x000fe200078e00ff */
[----:B------:R-:W-:Y:S06]  /*1840*/  @!P0 BRA `(.L_x_24) ;  /* 0x0000000000348947 */ /* 0x000fec0003800000 */
[----:B------:R-:W-:-:S13]  /*1850*/  FSETP.GTU.FTZ.AND P0, PT, |R0|, +INF , PT ;  /* 0x7f8000000000780b */ /* 0x000fda0003f1c200 */
[----:B------:R-:W-:Y:S01]  /*1860*/  @P0 FADD.FTZ R4, R0, 1 ;  /* 0x3f80000000040421 */ /* 0x000fe20000010000 */
[----:B------:R-:W-:Y:S06]  /*1870*/  @P0 BRA `(.L_x_24) ;  /* 0x0000000000280947 */ /* 0x000fec0003800000 */
[----:B------:R-:W-:-:S13]  /*1880*/  FSETP.NEU.FTZ.AND P0, PT, |R0|, +INF , PT ;  /* 0x7f8000000000780b */ /* 0x000fda0003f1d200 */
[----:B------:R-:W-:-:S04]  /*1890*/  @P0 FFMA R5, R0, 1.84467440737095516160e+19, RZ ;  /* 0x5f80000000050823 */ /* 0x000fc800000000ff */
[----:B------:R-:W0:Y:S02]  /*18a0*/  @P0 MUFU.RSQ R4, R5 ;  /* 0x0000000500040308 */ /* 0x000e240000001400 */
[----:B0-----:R-:W-:Y:S01]  /*18b0*/  @P0 FMUL.FTZ R18, R5, R4 ;  /* 0x0000000405120220 */ /* 0x001fe20000410000 */
[----:B------:R-:W-:Y:S01]  /*18c0*/  @P0 FMUL.FTZ R32, R4, 0.5 ;  /* 0x3f00000004200820 */ /* 0x000fe20000410000 */
[----:B------:R-:W-:Y:S02]  /*18d0*/  @!P0 IMAD.MOV.U32 R4, RZ, RZ, R0 ;  /* 0x000000ffff048224 */ /* 0x000fe400078e0000 */
[----:B------:R-:W-:-:S04]  /*18e0*/  @P0 FADD.FTZ R30, -R18, -RZ ;  /* 0x800000ff121e0221 */ /* 0x000fc80000010100 */
[----:B------:R-:W-:-:S04]  /*18f0*/  @P0 FFMA R31, R18, R30, R5 ;  /* 0x0000001e121f0223 */ /* 0x000fc80000000005 */
[----:B------:R-:W-:-:S04]  /*1900*/  @P0 FFMA R31, R31, R32, R18 ;  /* 0x000000201f1f0223 */ /* 0x000fc80000000012 */
[----:B------:R-:W-:-:S07]  /*1910*/  @P0 FMUL.FTZ R4, R31, 2.3283064365386962891e-10 ;  /* 0x2f8000001f040820 */ /* 0x000fce0000410000 */
.L_x_24:
[----:B------:R-:W-:Y:S02]  /*1920*/  IMAD.MOV.U32 R0, RZ, RZ, R4 ;  /* 0x000000ffff007224 */ /* 0x000fe400078e0004 */
[----:B------:R-:W-:Y:S02]  /*1930*/  IMAD.MOV.U32 R4, RZ, RZ, R33 ;  /* 0x000000ffff047224 */ /* 0x000fe400078e0021 */
[----:B------:R-:W-:-:S04]  /*1940*/  IMAD.MOV.U32 R5, RZ, RZ, 0x0 ;  /* 0x00000000ff057424 */ /* 0x000fc800078e00ff */
[----:B------:R-:W-:Y:S05]  /*1950*/  RET.REL.NODEC R4 `(_ZN17farthest_sampling27farthestPointSamplingKernelEjjPKjPKfPfPj) ;  /* 0xffffffe404a87950 */ /* 0x000fea0003c3ffff */
.L_x_25:
[----:B------:R-:W-:-:S00]  /*1960*/  BRA `(.L_x_25) ;  /* 0xfffffffc00fc7947 */ /* 0x000fc0000383ffff */
[----:B------:R-:W-:-:S00]  /*1970*/  NOP ;  /* 0x0000000000007918 */ /* 0x000fc00000000000 */
        /* <DEDUP_REMOVED lines=8> */
.L_x_26:


//--------------------- .nv.shared._ZN17farthest_sampling27farthestPointSamplingKernelEjjPKjPKfPfPj --------------------------
	.section	.nv.shared._ZN17farthest_sampling27farthestPointSamplingKernelEjjPKjPKfPfPj,"aw",@nobits
	.sectionflags	@""
	.align	4
.nv.shared._ZN17farthest_sampling27farthestPointSamplingKernelEjjPKjPKfPfPj:
	.zero		21504


//--------------------- .nv.shared.reserved.0     --------------------------
	.section	.nv.shared.reserved.0,"aw",@nobits
	.weak		__nv_reservedSMEM_offset_0_alias
	.size		__nv_reservedSMEM_offset_0_alias, 0, 64
	.other		__nv_reservedSMEM_offset_0_alias,@"STO_CUDA_RESERVED_SHARED STV_DEFAULT"
__nv_reservedSMEM_offset_0_alias:
	.zero		0
	.zero		64


//--------------------- .nv.constant0._ZN17farthest_sampling27farthestPointSamplingKernelEjjPKjPKfPfPj --------------------------
	.section	.nv.constant0._ZN17farthest_sampling27farthestPointSamplingKernelEjjPKjPKfPfPj,"a",@progbits
	.sectionflags	@""
	.align	4
.nv.constant0._ZN17farthest_sampling27farthestPointSamplingKernelEjjPKjPKfPfPj:
	.zero		936


//--------------------- SYMBOLS --------------------------

	.type		.nv.reservedSmem.offset0,@object
	.size		.nv.reservedSmem.offset0,0x4
	.type		.nv.reservedSmem.cap,@object
	.size		.nv.reservedSmem.cap,0x4
